//
// Generated by NVIDIA NVVM Compiler
//
// Compiler Build ID: CL-36424714
// Cuda compilation tools, release 13.0, V13.0.88
// Based on NVVM 20.0.0
//

.version 9.0
.target sm_100
.address_size 64

	// .globl	_Z6kernelPsiS_Pi
// _ZZ6kernelPsiS_PiE8partials has been demoted

.visible .entry _Z6kernelPsiS_Pi(
	.param .u64 .ptr .align 1 _Z6kernelPsiS_Pi_param_0,
	.param .u32 _Z6kernelPsiS_Pi_param_1,
	.param .u64 .ptr .align 1 _Z6kernelPsiS_Pi_param_2,
	.param .u64 .ptr .align 1 _Z6kernelPsiS_Pi_param_3
)
{
	.reg .pred 	%p<4>;
	.reg .b16 	%rs<2>;
	.reg .b32 	%r<21>;
	.reg .b64 	%rd<9>;
	.reg .b64 	%fd<5>;
	// demoted variable
	.shared .align 4 .b8 _ZZ6kernelPsiS_PiE8partials[1024];
	ld.param.u64 	%rd2, [_Z6kernelPsiS_Pi_param_0];
	ld.param.u32 	%r7, [_Z6kernelPsiS_Pi_param_1];
	ld.param.u64 	%rd1, [_Z6kernelPsiS_Pi_param_3];
	cvta.to.global.u64 	%rd3, %rd2;
	mov.u32 	%r1, %tid.x;
	mov.u32 	%r8, %ctaid.x;
	mov.u32 	%r2, %ntid.x;
	mad.lo.s32 	%r9, %r8, %r2, %r1;
	add.s32 	%r3, %r9, %r7;
	mul.wide.s32 	%rd4, %r3, 2;
	add.s64 	%rd5, %rd3, %rd4;
	mov.b16 	%rs1, 1;
	st.global.u16 	[%rd5], %rs1;
	shl.b32 	%r10, %r1, 2;
	mov.u32 	%r11, _ZZ6kernelPsiS_PiE8partials;
	add.s32 	%r4, %r11, %r10;
	mov.b32 	%r12, 1;
	st.shared.u32 	[%r4], %r12;
	bar.sync 	0;
	setp.lt.u32 	%p1, %r2, 2;
	@%p1 bra 	$L__BB0_5;
	mov.u32 	%r20, %r2;
$L__BB0_2:
	shr.u32 	%r6, %r20, 1;
	setp.ge.u32 	%p2, %r1, %r6;
	@%p2 bra 	$L__BB0_4;
	shl.b32 	%r13, %r6, 2;
	add.s32 	%r14, %r4, %r13;
	ld.shared.u32 	%r15, [%r14];
	ld.shared.u32 	%r16, [%r4];
	add.s32 	%r17, %r16, %r15;
	st.shared.u32 	[%r4], %r17;
$L__BB0_4:
	bar.sync 	0;
	setp.gt.u32 	%p3, %r20, 3;
	mov.u32 	%r20, %r6;
	@%p3 bra 	$L__BB0_2;
$L__BB0_5:
	cvta.to.global.u64 	%rd6, %rd1;
	cvt.rn.f64.s32 	%fd1, %r3;
	cvt.rn.f64.u32 	%fd2, %r2;
	div.rn.f64 	%fd3, %fd1, %fd2;
	cvt.rmi.f64.f64 	%fd4, %fd3;
	cvt.rzi.s32.f64 	%r18, %fd4;
	ld.shared.u32 	%r19, [_ZZ6kernelPsiS_PiE8partials];
	mul.wide.s32 	%rd7, %r18, 4;
	add.s64 	%rd8, %rd6, %rd7;
	st.global.u32 	[%rd8], %r19;
	ret;

}
	// .globl	_Z11common_modePiiS_
.visible .entry _Z11common_modePiiS_(
	.param .u64 .ptr .align 1 _Z11common_modePiiS__param_0,
	.param .u32 _Z11common_modePiiS__param_1,
	.param .u64 .ptr .align 1 _Z11common_modePiiS__param_2
)
{
	.reg .b32 	%r<10>;
	.reg .b64 	%rd<9>;
	.reg .b64 	%fd<5>;

	ld.param.u64 	%rd1, [_Z11common_modePiiS__param_0];
	ld.param.u32 	%r1, [_Z11common_modePiiS__param_1];
	ld.param.u64 	%rd2, [_Z11common_modePiiS__param_2];
	cvta.to.global.u64 	%rd3, %rd2;
	cvta.to.global.u64 	%rd4, %rd1;
	mov.u32 	%r2, %tid.x;
	mov.u32 	%r3, %ctaid.x;
	mov.u32 	%r4, %ntid.x;
	mad.lo.s32 	%r5, %r3, %r4, %r2;
	add.s32 	%r6, %r5, %r1;
	cvt.rn.f64.s32 	%fd1, %r6;
	cvt.rn.f64.u32 	%fd2, %r4;
	div.rn.f64 	%fd3, %fd1, %fd2;
	cvt.rmi.f64.f64 	%fd4, %fd3;
	cvt.rzi.s32.f64 	%r7, %fd4;
	mul.wide.s32 	%rd5, %r7, 4;
	add.s64 	%rd6, %rd3, %rd5;
	mul.wide.s32 	%rd7, %r6, 4;
	add.s64 	%rd8, %rd4, %rd7;
	ld.global.u32 	%r8, [%rd8];
	atom.global.add.u32 	%r9, [%rd6], %r8;
	ret;

}
	// .globl	_Z17common_mode_applyPsiPi
.visible .entry _Z17common_mode_applyPsiPi(
	.param .u64 .ptr .align 1 _Z17common_mode_applyPsiPi_param_0,
	.param .u32 _Z17common_mode_applyPsiPi_param_1,
	.param .u64 .ptr .align 1 _Z17common_mode_applyPsiPi_param_2
)
{
	.reg .b16 	%rs<4>;
	.reg .b32 	%r<13>;
	.reg .b64 	%rd<9>;
	.reg .b64 	%fd<4>;

	ld.param.u64 	%rd1, [_Z17common_mode_applyPsiPi_param_0];
	ld.param.u32 	%r1, [_Z17common_mode_applyPsiPi_param_1];
	ld.param.u64 	%rd2, [_Z17common_mode_applyPsiPi_param_2];
	cvta.to.global.u64 	%rd3, %rd2;
	cvta.to.global.u64 	%rd4, %rd1;
	mov.u32 	%r2, %tid.x;
	mov.u32 	%r3, %ctaid.x;
	mov.u32 	%r4, %ntid.x;
	mad.lo.s32 	%r5, %r3, %r4, %r2;
	add.s32 	%r6, %r5, %r1;
	cvt.rn.f64.s32 	%fd1, %r6;
	div.rn.f64 	%fd2, %fd1, 0d40F1864000000000;
	cvt.rmi.f64.f64 	%fd3, %fd2;
	cvt.rzi.s32.f64 	%r7, %fd3;
	mul.wide.s32 	%rd5, %r6, 2;
	add.s64 	%rd6, %rd4, %rd5;
	ld.global.u16 	%rs1, [%rd6];
	mul.wide.s32 	%rd7, %r7, 4;
	add.s64 	%rd8, %rd3, %rd7;
	ld.global.u32 	%r8, [%rd8];
	mul.hi.s32 	%r9, %r8, -490169575;
	shr.u32 	%r10, %r9, 31;
	shr.u32 	%r11, %r9, 13;
	add.s32 	%r12, %r11, %r10;
	cvt.u16.u32 	%rs2, %r12;
	add.s16 	%rs3, %rs1, %rs2;
	st.global.u16 	[%rd6], %rs3;
	ret;

}


// ===== COMPILED SASS (sm_100) =====

	.target	sm_100

	.elftype	@"ET_EXEC"


//--------------------- .note.nv.tkinfo           --------------------------
	.section	.note.nv.tkinfo,"",@"SHT_NOTE"
	.sectionflags	@"SHF_NOTE_NV_TKINFO"
	.tkinfo
        /*0018*/ 	.word	0x00000002
        /*0030*/ 	.string	""
        /*0030*/ 	.string	"ptxas"
        /*0030*/ 	.string	"Cuda compilation tools, release 13.0, V13.0.88"
        /*0030*/ 	.string	"Build cuda_13.0.r13.0/compiler.36424714_0"
        /*0030*/ 	.string	"-arch sm_100 -m 64 "



//--------------------- .note.nv.cuinfo           --------------------------
	.section	.note.nv.cuinfo,"",@"SHT_NOTE"
	.sectionflags	@"SHF_NOTE_NV_CUINFO"
        /*0018*/ 	.short	0x0002
        /*001a*/ 	.short	0x0064
        /*001c*/ 	.short	0x0082
	.zero		2


//--------------------- .nv.info                  --------------------------
	.section	.nv.info,"",@"SHT_CUDA_INFO"
	.align	4


	//----- nvinfo : EIATTR_REGCOUNT
	.align		4
        /*0000*/ 	.byte	0x04, 0x2f
        /*0002*/ 	.short	(.L_1 - .L_0)
	.align		4
.L_0:
        /*0004*/ 	.word	index@(_Z6kernelPsiS_Pi)
        /*0008*/ 	.word	0x00000018


	//----- nvinfo : EIATTR_FRAME_SIZE
	.align		4
.L_1:
        /*000c*/ 	.byte	0x04, 0x11
        /*000e*/ 	.short	(.L_3 - .L_2)
	.align		4
.L_2:
        /*0010*/ 	.word	index@($__internal_2_$__cuda_sm20_div_rn_f64_full)
        /*0014*/ 	.word	0x00000000


	//----- nvinfo : EIATTR_FRAME_SIZE
	.align		4
.L_3:
        /*0018*/ 	.byte	0x04, 0x11
        /*001a*/ 	.short	(.L_5 - .L_4)
	.align		4
.L_4:
        /*001c*/ 	.word	index@(_Z6kernelPsiS_Pi)
        /*0020*/ 	.word	0x00000000


	//----- nvinfo : EIATTR_REGCOUNT
	.align		4
.L_5:
        /*0024*/ 	.byte	0x04, 0x2f
        /*0026*/ 	.short	(.L_7 - .L_6)
	.align		4
.L_6:
        /*0028*/ 	.word	index@(_Z11common_modePiiS_)
        /*002c*/ 	.word	0x00000019


	//----- nvinfo : EIATTR_FRAME_SIZE
	.align		4
.L_7:
        /*0030*/ 	.byte	0x04, 0x11
        /*0032*/ 	.short	(.L_9 - .L_8)
	.align		4
.L_8:
        /*0034*/ 	.word	index@($__internal_1_$__cuda_sm20_div_rn_f64_full)
        /*0038*/ 	.word	0x00000000


	//----- nvinfo : EIATTR_FRAME_SIZE
	.align		4
.L_9:
        /*003c*/ 	.byte	0x04, 0x11
        /*003e*/ 	.short	(.L_11 - .L_10)
	.align		4
.L_10:
        /*0040*/ 	.word	index@(_Z11common_modePiiS_)
        /*0044*/ 	.word	0x00000000


	//----- nvinfo : EIATTR_REGCOUNT
	.align		4
.L_11:
        /*0048*/ 	.byte	0x04, 0x2f
        /*004a*/ 	.short	(.L_13 - .L_12)
	.align		4
.L_12:
        /*004c*/ 	.word	index@(_Z17common_mode_applyPsiPi)
        /*0050*/ 	.word	0x00000017


	//----- nvinfo : EIATTR_FRAME_SIZE
	.align		4
.L_13:
        /*0054*/ 	.byte	0x04, 0x11
        /*0056*/ 	.short	(.L_15 - .L_14)
	.align		4
.L_14:
        /*0058*/ 	.word	index@($__internal_0_$__cuda_sm20_div_rn_f64_full)
        /*005c*/ 	.word	0x00000000


	//----- nvinfo : EIATTR_FRAME_SIZE
	.align		4
.L_15:
        /*0060*/ 	.byte	0x04, 0x11
        /*0062*/ 	.short	(.L_17 - .L_16)
	.align		4
.L_16:
        /*0064*/ 	.word	index@(_Z17common_mode_applyPsiPi)
        /*0068*/ 	.word	0x00000000


	//----- nvinfo : EIATTR_MIN_STACK_SIZE
	.align		4
.L_17:
        /*006c*/ 	.byte	0x04, 0x12
        /*006e*/ 	.short	(.L_19 - .L_18)
	.align		4
.L_18:
        /*0070*/ 	.word	index@(_Z17common_mode_applyPsiPi)
        /*0074*/ 	.word	0x00000000


	//----- nvinfo : EIATTR_MIN_STACK_SIZE
	.align		4
.L_19:
        /*0078*/ 	.byte	0x04, 0x12
        /*007a*/ 	.short	(.L_21 - .L_20)
	.align		4
.L_20:
        /*007c*/ 	.word	index@(_Z11common_modePiiS_)
        /*0080*/ 	.word	0x00000000


	//----- nvinfo : EIATTR_MIN_STACK_SIZE
	.align		4
.L_21:
        /*0084*/ 	.byte	0x04, 0x12
        /*0086*/ 	.short	(.L_23 - .L_22)
	.align		4
.L_22:
        /*0088*/ 	.word	index@(_Z6kernelPsiS_Pi)
        /*008c*/ 	.word	0x00000000
.L_23:


//--------------------- .nv.compat                --------------------------
	.section	.nv.compat,"",@"SHT_CUDA_COMPAT_INFO"
	.align	4
        /*0000*/ 	.byte	0x02, 0x09, 0x00, 0x00, 0x02, 0x02, 0x01, 0x00, 0x02, 0x05, 0x05, 0x00, 0x03, 0x07, 0x01, 0x01
        /*0010*/ 	.byte	0x02, 0x03, 0x00, 0x00, 0x02, 0x06, 0x01, 0x00, 0x04, 0x0b, 0x08, 0x00, 0x01, 0x00, 0x00, 0x00
        /*0020*/ 	.byte	0x00, 0x00, 0x00, 0x00


//--------------------- .nv.info._Z17common_mode_applyPsiPi --------------------------
	.section	.nv.info._Z17common_mode_applyPsiPi,"",@"SHT_CUDA_INFO"
	.sectionflags	@""
	.align	4


	//----- nvinfo : EIATTR_CUDA_API_VERSION
	.align		4
        /*0000*/ 	.byte	0x04, 0x37
        /*0002*/ 	.short	(.L_25 - .L_24)
.L_24:
        /*0004*/ 	.word	0x00000082


	//----- nvinfo : EIATTR_KPARAM_INFO
	.align		4
.L_25:
        /*0008*/ 	.byte	0x04, 0x17
        /*000a*/ 	.short	(.L_27 - .L_26)
.L_26:
        /*000c*/ 	.word	0x00000000
        /*0010*/ 	.short	0x0002
        /*0012*/ 	.short	0x0010
        /*0014*/ 	.byte	0x00, 0xf5, 0x21, 0x00


	//----- nvinfo : EIATTR_KPARAM_INFO
	.align		4
.L_27:
        /*0018*/ 	.byte	0x04, 0x17
        /*001a*/ 	.short	(.L_29 - .L_28)
.L_28:
        /*001c*/ 	.word	0x00000000
        /*0020*/ 	.short	0x0001
        /*0022*/ 	.short	0x0008
        /*0024*/ 	.byte	0x00, 0xf0, 0x11, 0x00


	//----- nvinfo : EIATTR_KPARAM_INFO
	.align		4
.L_29:
        /*0028*/ 	.byte	0x04, 0x17
        /*002a*/ 	.short	(.L_31 - .L_30)
.L_30:
        /*002c*/ 	.word	0x00000000
        /*0030*/ 	.short	0x0000
        /*0032*/ 	.short	0x0000
        /*0034*/ 	.byte	0x00, 0xf5, 0x21, 0x00


	//----- nvinfo : EIATTR_SPARSE_MMA_MASK
	.align		4
.L_31:
        /*0038*/ 	.byte	0x03, 0x50
        /*003a*/ 	.short	0x0000


	//----- nvinfo : EIATTR_MAXREG_COUNT
	.align		4
        /*003c*/ 	.byte	0x03, 0x1b
        /*003e*/ 	.short	0x00ff


	//----- nvinfo : EIATTR_MERCURY_ISA_VERSION
	.align		4
        /*0040*/ 	.byte	0x03, 0x5f
        /*0042*/ 	.short	0x0101


	//----- nvinfo : EIATTR_VRC_CTA_INIT_COUNT
	.align		4
        /*0044*/ 	.byte	0x02, 0x4a
	.zero		1
	.zero		1


	//----- nvinfo : EIATTR_EXIT_INSTR_OFFSETS
	.align		4
        /*0048*/ 	.byte	0x04, 0x1c
        /*004a*/ 	.short	(.L_33 - .L_32)


	//   ....[0]....
.L_32:
        /*004c*/ 	.word	0x00000290


	//----- nvinfo : EIATTR_CRS_STACK_SIZE
	.align		4
.L_33:
        /*0050*/ 	.byte	0x04, 0x1e
        /*0052*/ 	.short	(.L_35 - .L_34)
.L_34:
        /*0054*/ 	.word	0x00000000


	//----- nvinfo : EIATTR_CBANK_PARAM_SIZE
	.align		4
.L_35:
        /*0058*/ 	.byte	0x03, 0x19
        /*005a*/ 	.short	0x0018


	//----- nvinfo : EIATTR_PARAM_CBANK
	.align		4
        /*005c*/ 	.byte	0x04, 0x0a
        /*005e*/ 	.short	(.L_37 - .L_36)
	.align		4
.L_36:
        /*0060*/ 	.word	index@(.nv.constant0._Z17common_mode_applyPsiPi)
        /*0064*/ 	.short	0x0380
        /*0066*/ 	.short	0x0018


	//----- nvinfo : EIATTR_SW_WAR
	.align		4
.L_37:
        /*0068*/ 	.byte	0x04, 0x36
        /*006a*/ 	.short	(.L_39 - .L_38)
.L_38:
        /*006c*/ 	.word	0x00000008
.L_39:


//--------------------- .nv.info._Z11common_modePiiS_ --------------------------
	.section	.nv.info._Z11common_modePiiS_,"",@"SHT_CUDA_INFO"
	.sectionflags	@""
	.align	4


	//----- nvinfo : EIATTR_CUDA_API_VERSION
	.align		4
        /*0000*/ 	.byte	0x04, 0x37
        /*0002*/ 	.short	(.L_41 - .L_40)
.L_40:
        /*0004*/ 	.word	0x00000082


	//----- nvinfo : EIATTR_KPARAM_INFO
	.align		4
.L_41:
        /*0008*/ 	.byte	0x04, 0x17
        /*000a*/ 	.short	(.L_43 - .L_42)
.L_42:
        /*000c*/ 	.word	0x00000000
        /*0010*/ 	.short	0x0002
        /*0012*/ 	.short	0x0010
        /*0014*/ 	.byte	0x00, 0xf5, 0x21, 0x00


	//----- nvinfo : EIATTR_KPARAM_INFO
	.align		4
.L_43:
        /*0018*/ 	.byte	0x04, 0x17
        /*001a*/ 	.short	(.L_45 - .L_44)
.L_44:
        /*001c*/ 	.word	0x00000000
        /*0020*/ 	.short	0x0001
        /*0022*/ 	.short	0x0008
        /*0024*/ 	.byte	0x00, 0xf0, 0x11, 0x00


	//----- nvinfo : EIATTR_KPARAM_INFO
	.align		4
.L_45:
        /*0028*/ 	.byte	0x04, 0x17
        /*002a*/ 	.short	(.L_47 - .L_46)
.L_46:
        /*002c*/ 	.word	0x00000000
        /*0030*/ 	.short	0x0000
        /*0032*/ 	.short	0x0000
        /*0034*/ 	.byte	0x00, 0xf5, 0x21, 0x00


	//----- nvinfo : EIATTR_SPARSE_MMA_MASK
	.align		4
.L_47:
        /*0038*/ 	.byte	0x03, 0x50
        /*003a*/ 	.short	0x0000


	//----- nvinfo : EIATTR_MAXREG_COUNT
	.align		4
        /*003c*/ 	.byte	0x03, 0x1b
        /*003e*/ 	.short	0x00ff


	//----- nvinfo : EIATTR_MERCURY_ISA_VERSION
	.align		4
        /*0040*/ 	.byte	0x03, 0x5f
        /*0042*/ 	.short	0x0101


	//----- nvinfo : EIATTR_VRC_CTA_INIT_COUNT
	.align		4
        /*0044*/ 	.byte	0x02, 0x4a
	.zero		1
	.zero		1


	//----- nvinfo : EIATTR_EXIT_INSTR_OFFSETS
	.align		4
        /*0048*/ 	.byte	0x04, 0x1c
        /*004a*/ 	.short	(.L_49 - .L_48)


	//   ....[0]....
.L_48:
        /*004c*/ 	.word	0x00000230


	//----- nvinfo : EIATTR_CRS_STACK_SIZE
	.align		4
.L_49:
        /*0050*/ 	.byte	0x04, 0x1e
        /*0052*/ 	.short	(.L_51 - .L_50)
.L_50:
        /*0054*/ 	.word	0x00000000


	//----- nvinfo : EIATTR_CBANK_PARAM_SIZE
	.align		4
.L_51:
        /*0058*/ 	.byte	0x03, 0x19
        /*005a*/ 	.short	0x0018


	//----- nvinfo : EIATTR_PARAM_CBANK
	.align		4
        /*005c*/ 	.byte	0x04, 0x0a
        /*005e*/ 	.short	(.L_53 - .L_52)
	.align		4
.L_52:
        /*0060*/ 	.word	index@(.nv.constant0._Z11common_modePiiS_)
        /*0064*/ 	.short	0x0380
        /*0066*/ 	.short	0x0018


	//----- nvinfo : EIATTR_SW_WAR
	.align		4
.L_53:
        /*0068*/ 	.byte	0x04, 0x36
        /*006a*/ 	.short	(.L_55 - .L_54)
.L_54:
        /*006c*/ 	.word	0x00000008
.L_55:


//--------------------- .nv.info._Z6kernelPsiS_Pi --------------------------
	.section	.nv.info._Z6kernelPsiS_Pi,"",@"SHT_CUDA_INFO"
	.sectionflags	@""
	.align	4


	//----- nvinfo : EIATTR_CUDA_API_VERSION
	.align		4
        /*0000*/ 	.byte	0x04, 0x37
        /*0002*/ 	.short	(.L_57 - .L_56)
.L_56:
        /*0004*/ 	.word	0x00000082


	//----- nvinfo : EIATTR_KPARAM_INFO
	.align		4
.L_57:
        /*0008*/ 	.byte	0x04, 0x17
        /*000a*/ 	.short	(.L_59 - .L_58)
.L_58:
        /*000c*/ 	.word	0x00000000
        /*0010*/ 	.short	0x0003
        /*0012*/ 	.short	0x0018
        /*0014*/ 	.byte	0x00, 0xf5, 0x21, 0x00


	//----- nvinfo : EIATTR_KPARAM_INFO
	.align		4
.L_59:
        /*0018*/ 	.byte	0x04, 0x17
        /*001a*/ 	.short	(.L_61 - .L_60)
.L_60:
        /*001c*/ 	.word	0x00000000
        /*0020*/ 	.short	0x0002
        /*0022*/ 	.short	0x0010
        /*0024*/ 	.byte	0x00, 0xf5, 0x21, 0x00


	//----- nvinfo : EIATTR_KPARAM_INFO
	.align		4
.L_61:
        /*0028*/ 	.byte	0x04, 0x17
        /*002a*/ 	.short	(.L_63 - .L_62)
.L_62:
        /*002c*/ 	.word	0x00000000
        /*0030*/ 	.short	0x0001
        /*0032*/ 	.short	0x0008
        /*0034*/ 	.byte	0x00, 0xf0, 0x11, 0x00


	//----- nvinfo : EIATTR_KPARAM_INFO
	.align		4
.L_63:
        /*0038*/ 	.byte	0x04, 0x17
        /*003a*/ 	.short	(.L_65 - .L_64)
.L_64:
        /*003c*/ 	.word	0x00000000
        /*0040*/ 	.short	0x0000
        /*0042*/ 	.short	0x0000
        /*0044*/ 	.byte	0x00, 0xf5, 0x21, 0x00


	//----- nvinfo : EIATTR_SPARSE_MMA_MASK
	.align		4
.L_65:
        /*0048*/ 	.byte	0x03, 0x50
        /*004a*/ 	.short	0x0000


	//----- nvinfo : EIATTR_MAXREG_COUNT
	.align		4
        /*004c*/ 	.byte	0x03, 0x1b
        /*004e*/ 	.short	0x00ff


	//----- nvinfo : EIATTR_NUM_BARRIERS
	.align		4
        /*0050*/ 	.byte	0x02, 0x4c
        /*0052*/ 	.byte	0x01
	.zero		1


	//----- nvinfo : EIATTR_MERCURY_ISA_VERSION
	.align		4
        /*0054*/ 	.byte	0x03, 0x5f
        /*0056*/ 	.short	0x0101


	//----- nvinfo : EIATTR_VRC_CTA_INIT_COUNT
	.align		4
        /*0058*/ 	.byte	0x02, 0x4a
	.zero		1
	.zero		1


	//----- nvinfo : EIATTR_EXIT_INSTR_OFFSETS
	.align		4
        /*005c*/ 	.byte	0x04, 0x1c
        /*005e*/ 	.short	(.L_67 - .L_66)


	//   ....[0]....
.L_66:
        /*0060*/ 	.word	0x000003e0


	//----- nvinfo : EIATTR_CRS_STACK_SIZE
	.align		4
.L_67:
        /*0064*/ 	.byte	0x04, 0x1e
        /*0066*/ 	.short	(.L_69 - .L_68)
.L_68:
        /*0068*/ 	.word	0x00000000


	//----- nvinfo : EIATTR_CBANK_PARAM_SIZE
	.align		4
.L_69:
        /*006c*/ 	.byte	0x03, 0x19
        /*006e*/ 	.short	0x0020


	//----- nvinfo : EIATTR_PARAM_CBANK
	.align		4
        /*0070*/ 	.byte	0x04, 0x0a
        /*0072*/ 	.short	(.L_71 - .L_70)
	.align		4
.L_70:
        /*0074*/ 	.word	index@(.nv.constant0._Z6kernelPsiS_Pi)
        /*0078*/ 	.short	0x0380
        /*007a*/ 	.short	0x0020


	//----- nvinfo : EIATTR_SW_WAR
	.align		4
.L_71:
        /*007c*/ 	.byte	0x04, 0x36
        /*007e*/ 	.short	(.L_73 - .L_72)
.L_72:
        /*0080*/ 	.word	0x00000008
.L_73:


//--------------------- .nv.callgraph             --------------------------
	.section	.nv.callgraph,"",@"SHT_CUDA_CALLGRAPH"
	.align	4
	.sectionentsize	8
	.align		4
        /*0000*/ 	.word	0x00000000
	.align		4
        /*0004*/ 	.word	0xffffffff
	.align		4
        /*0008*/ 	.word	0x00000000
	.align		4
        /*000c*/ 	.word	0xfffffffe
	.align		4
        /*0010*/ 	.word	0x00000000
	.align		4
        /*0014*/ 	.word	0xfffffffd
	.align		4
        /*0018*/ 	.word	0x00000000
	.align		4
        /*001c*/ 	.word	0xfffffffc


//--------------------- .text._Z17common_mode_applyPsiPi --------------------------
	.section	.text._Z17common_mode_applyPsiPi,"ax",@progbits
	.align	128
        .global         _Z17common_mode_applyPsiPi
        .type           _Z17common_mode_applyPsiPi,@function
        .size           _Z17common_mode_applyPsiPi,(.L_x_25 - _Z17common_mode_applyPsiPi)
        .other          _Z17common_mode_applyPsiPi,@"STO_CUDA_ENTRY STV_DEFAULT"
_Z17common_mode_applyPsiPi:
.text._Z17common_mode_applyPsiPi:
[----:B------:R-:W-:Y:S01]  /*0000*/  LDC R1, c[0x0][0x37c] ;  /* 0x0000df00ff017b82 */ /* 0x000fe20000000800 */
[----:B------:R-:W0:Y:S01]  /*0010*/  MUFU.RCP64H R3, 71780 ;  /* 0x40f1864000037908 */ /* 0x000e220000001800 */
[----:B------:R-:W1:Y:S06]  /*0020*/  S2R R0, SR_TID.X ;  /* 0x0000000000007919 */ /* 0x000e6c0000002100 */
[----:B------:R-:W1:Y:S01]  /*0030*/  S2UR UR4, SR_CTAID.X ;  /* 0x00000000000479c3 */ /* 0x000e620000002500 */
[----:B------:R-:W-:Y:S01]  /*0040*/  IMAD.MOV.U32 R6, RZ, RZ, 0x0 ;  /* 0x00000000ff067424 */ /* 0x000fe200078e00ff */
[----:B------:R-:W2:Y:S01]  /*0050*/  LDCU UR5, c[0x0][0x388] ;  /* 0x00007100ff0577ac */ /* 0x000ea20008000800 */
[----:B------:R-:W-:Y:S01]  /*0060*/  IMAD.MOV.U32 R7, RZ, RZ, 0x40f18640 ;  /* 0x40f18640ff077424 */ /* 0x000fe200078e00ff */
[----:B------:R-:W-:Y:S01]  /*0070*/  BSSY.RECONVERGENT B0, `(.L_x_0) ;  /* 0x0000015000007945 */ /* 0x000fe20003800200 */
[----:B------:R-:W-:-:S03]  /*0080*/  IMAD.MOV.U32 R2, RZ, RZ, 0x1 ;  /* 0x00000001ff027424 */ /* 0x000fc600078e00ff */
[----:B------:R-:W1:Y:S03]  /*0090*/  LDC R9, c[0x0][0x360] ;  /* 0x0000d800ff097b82 */ /* 0x000e660000000800 */
[----:B0-----:R-:W-:-:S08]  /*00a0*/  DFMA R4, R2, -R6, 1 ;  /* 0x3ff000000204742b */ /* 0x001fd00000000806 */
[----:B------:R-:W-:-:S08]  /*00b0*/  DFMA R4, R4, R4, R4 ;  /* 0x000000040404722b */ /* 0x000fd00000000004 */
[----:B------:R-:W-:Y:S01]  /*00c0*/  DFMA R2, R2, R4, R2 ;  /* 0x000000040202722b */ /* 0x000fe20000000002 */
[----:B-1----:R-:W-:-:S04]  /*00d0*/  IMAD R0, R9, UR4, R0 ;  /* 0x0000000409007c24 */ /* 0x002fc8000f8e0200 */
[----:B--2---:R-:W-:Y:S01]  /*00e0*/  VIADD R0, R0, UR5 ;  /* 0x0000000500007c36 */ /* 0x004fe20008000000 */
[----:B------:R-:W0:Y:S02]  /*00f0*/  LDCU.64 UR4, c[0x0][0x358] ;  /* 0x00006b00ff0477ac */ /* 0x000e240008000a00 */
[C---:B------:R-:W-:Y:S01]  /*0100*/  DFMA R6, R2.reuse, -R6, 1 ;  /* 0x3ff000000206742b */ /* 0x040fe20000000806 */
[----:B------:R-:W1:Y:S07]  /*0110*/  I2F.F64 R4, R0 ;  /* 0x0000000000047312 */ /* 0x000e6e0000201c00 */
[----:B------:R-:W-:-:S08]  /*0120*/  DFMA R2, R2, R6, R2 ;  /* 0x000000060202722b */ /* 0x000fd00000000002 */
[----:B-1----:R-:W-:Y:S01]  /*0130*/  DMUL R6, R4, R2 ;  /* 0x0000000204067228 */ /* 0x002fe20000000000 */
[----:B------:R-:W-:-:S07]  /*0140*/  FSETP.GEU.AND P1, PT, |R5|, 6.5827683646048100446e-37, PT ;  /* 0x036000000500780b */ /* 0x000fce0003f2e200 */
[----:B------:R-:W-:-:S08]  /*0150*/  DFMA R8, R6, -71780, R4 ;  /* 0xc0f186400608782b */ /* 0x000fd00000000004 */
[----:B------:R-:W-:-:S10]  /*0160*/  DFMA R2, R2, R8, R6 ;  /* 0x000000080202722b */ /* 0x000fd40000000006 */
[----:B------:R-:W-:-:S05]  /*0170*/  FFMA R6, RZ, 7.547637939453125, R3 ;  /* 0x40f18640ff067823 */ /* 0x000fca0000000003 */
[----:B------:R-:W-:-:S13]  /*0180*/  FSETP.GT.AND P0, PT, |R6|, 1.469367938527859385e-39, PT ;  /* 0x001000000600780b */ /* 0x000fda0003f04200 */
[----:B0-----:R-:W-:Y:S05]  /*0190*/  @P0 BRA P1, `(.L_x_1) ;  /* 0x0000000000080947 */ /* 0x001fea0000800000 */
[----:B------:R-:W-:-:S07]  /*01a0*/  MOV R6, 0x1c0 ;  /* 0x000001c000067802 */ /* 0x000fce0000000f00 */
[----:B------:R-:W-:Y:S05]  /*01b0*/  CALL.REL.NOINC `($__internal_0_$__cuda_sm20_div_rn_f64_full) ;  /* 0x0000000000387944 */ /* 0x000fea0003c00000 */
.L_x_1:
[----:B------:R-:W-:Y:S05]  /*01c0*/  BSYNC.RECONVERGENT B0 ;  /* 0x0000000000007941 */ /* 0x000fea0003800200 */
.L_x_0:
[----:B------:R-:W0:Y:S01]  /*01d0*/  LDC.64 R6, c[0x0][0x390] ;  /* 0x0000e400ff067b82 */ /* 0x000e220000000a00 */
[----:B------:R-:W0:Y:S07]  /*01e0*/  F2I.F64.FLOOR R3, R2 ;  /* 0x0000000200037311 */ /* 0x000e2e0000305100 */
[----:B------:R-:W1:Y:S01]  /*01f0*/  LDC.64 R4, c[0x0][0x380] ;  /* 0x0000e000ff047b82 */ /* 0x000e620000000a00 */
[----:B0-----:R-:W-:-:S06]  /*0200*/  IMAD.WIDE R6, R3, 0x4, R6 ;  /* 0x0000000403067825 */ /* 0x001fcc00078e0206 */
[----:B------:R-:W2:Y:S01]  /*0210*/  LDG.E R6, desc[UR4][R6.64] ;  /* 0x0000000406067981 */ /* 0x000ea2000c1e1900 */
[----:B-1----:R-:W-:-:S05]  /*0220*/  IMAD.WIDE R4, R0, 0x2, R4 ;  /* 0x0000000200047825 */ /* 0x002fca00078e0204 */
[----:B------:R-:W3:Y:S01]  /*0230*/  LDG.E.U16 R0, desc[UR4][R4.64] ;  /* 0x0000000404007981 */ /* 0x000ee2000c1e1500 */
[----:B--2---:R-:W-:-:S05]  /*0240*/  IMAD.HI R8, R6, -0x1d3764e7, RZ ;  /* 0xe2c89b1906087827 */ /* 0x004fca00078e02ff */
[----:B------:R-:W-:-:S04]  /*0250*/  SHF.R.U32.HI R9, RZ, 0x1f, R8 ;  /* 0x0000001fff097819 */ /* 0x000fc80000011608 */
[----:B------:R-:W-:-:S05]  /*0260*/  LEA.HI R9, R8, R9, RZ, 0x13 ;  /* 0x0000000908097211 */ /* 0x000fca00078f98ff */
[----:B---3--:R-:W-:-:S05]  /*0270*/  IMAD.IADD R9, R0, 0x1, R9 ;  /* 0x0000000100097824 */ /* 0x008fca00078e0209 */
[----:B------:R-:W-:Y:S01]  /*0280*/  STG.E.U16 desc[UR4][R4.64], R9 ;  /* 0x0000000904007986 */ /* 0x000fe2000c101504 */
[----:B------:R-:W-:Y:S05]  /*0290*/  EXIT ;  /* 0x000000000000794d */ /* 0x000fea0003800000 */
        .weak           $__internal_0_$__cuda_sm20_div_rn_f64_full
        .type           $__internal_0_$__cuda_sm20_div_rn_f64_full,@function
        .size           $__internal_0_$__cuda_sm20_div_rn_f64_full,(.L_x_25 - $__internal_0_$__cuda_sm20_div_rn_f64_full)
$__internal_0_$__cuda_sm20_div_rn_f64_full:
[----:B------:R-:W-:Y:S01]  /*02a0*/  IMAD.MOV.U32 R3, RZ, RZ, 0x3ff18640 ;  /* 0x3ff18640ff037424 */ /* 0x000fe200078e00ff */
[C---:B------:R-:W-:Y:S01]  /*02b0*/  FSETP.GEU.AND P1, PT, |R5|.reuse, 1.469367938527859385e-39, PT ;  /* 0x001000000500780b */ /* 0x040fe20003f2e200 */
[----:B------:R-:W-:Y:S01]  /*02c0*/  IMAD.MOV.U32 R2, RZ, RZ, 0x0 ;  /* 0x00000000ff027424 */ /* 0x000fe200078e00ff */
[----:B------:R-:W-:Y:S01]  /*02d0*/  LOP3.LUT R7, R5, 0x7ff00000, RZ, 0xc0, !PT ;  /* 0x7ff0000005077812 */ /* 0x000fe200078ec0ff */
[----:B------:R-:W0:Y:S01]  /*02e0*/  MUFU.RCP64H R9, R3 ;  /* 0x0000000300097308 */ /* 0x000e220000001800 */
[----:B------:R-:W-:Y:S01]  /*02f0*/  IMAD.MOV.U32 R8, RZ, RZ, 0x1 ;  /* 0x00000001ff087424 */ /* 0x000fe200078e00ff */
[----:B------:R-:W-:Y:S01]  /*0300*/  BSSY.RECONVERGENT B1, `(.L_x_2) ;  /* 0x0000045000017945 */ /* 0x000fe20003800200 */
[----:B------:R-:W-:Y:S01]  /*0310*/  IMAD.MOV.U32 R13, RZ, RZ, 0x1ca00000 ;  /* 0x1ca00000ff0d7424 */ /* 0x000fe200078e00ff */
[----:B------:R-:W-:Y:S01]  /*0320*/  ISETP.GE.U32.AND P0, PT, R7, 0x40f00000, PT ;  /* 0x40f000000700780c */ /* 0x000fe20003f06070 */
[----:B------:R-:W-:Y:S02]  /*0330*/  IMAD.MOV.U32 R18, RZ, RZ, R7 ;  /* 0x000000ffff127224 */ /* 0x000fe400078e0007 */
[----:B------:R-:W-:Y:S01]  /*0340*/  IMAD.MOV.U32 R19, RZ, RZ, 0x40f00000 ;  /* 0x40f00000ff137424 */ /* 0x000fe200078e00ff */
[----:B------:R-:W-:-:S03]  /*0350*/  SEL R13, R13, 0x63400000, !P0 ;  /* 0x634000000d0d7807 */ /* 0x000fc60004000000 */
[----:B------:R-:W-:Y:S01]  /*0360*/  VIADD R20, R19, 0xffffffff ;  /* 0xffffffff13147836 */ /* 0x000fe20000000000 */
[----:B0-----:R-:W-:-:S08]  /*0370*/  DFMA R10, R8, -R2, 1 ;  /* 0x3ff00000080a742b */ /* 0x001fd00000000802 */
[----:B------:R-:W-:-:S08]  /*0380*/  DFMA R10, R10, R10, R10 ;  /* 0x0000000a0a0a722b */ /* 0x000fd0000000000a */
[----:B------:R-:W-:Y:S01]  /*0390*/  DFMA R14, R8, R10, R8 ;  /* 0x0000000a080e722b */ /* 0x000fe20000000008 */
[C-C-:B------:R-:W-:Y:S01]  /*03a0*/  @!P1 LOP3.LUT R10, R13.reuse, 0x80000000, R5.reuse, 0xf8, !PT ;  /* 0x800000000d0a9812 */ /* 0x140fe200078ef805 */
[----:B------:R-:W-:Y:S01]  /*03b0*/  IMAD.MOV.U32 R8, RZ, RZ, R4 ;  /* 0x000000ffff087224 */ /* 0x000fe200078e0004 */
[----:B------:R-:W-:Y:S02]  /*03c0*/  LOP3.LUT R9, R13, 0x800fffff, R5, 0xf8, !PT ;  /* 0x800fffff0d097812 */ /* 0x000fe400078ef805 */
[----:B------:R-:W-:Y:S01]  /*03d0*/  @!P1 LOP3.LUT R11, R10, 0x100000, RZ, 0xfc, !PT ;  /* 0x001000000a0b9812 */ /* 0x000fe200078efcff */
[----:B------:R-:W-:Y:S02]  /*03e0*/  @!P1 IMAD.MOV.U32 R10, RZ, RZ, RZ ;  /* 0x000000ffff0a9224 */ /* 0x000fe400078e00ff */
[----:B------:R-:W-:-:S04]  /*03f0*/  DFMA R16, R14, -R2, 1 ;  /* 0x3ff000000e10742b */ /* 0x000fc80000000802 */
[----:B------:R-:W-:-:S04]  /*0400*/  @!P1 DFMA R8, R8, 2, -R10 ;  /* 0x400000000808982b */ /* 0x000fc8000000080a */
[----:B------:R-:W-:-:S06]  /*0410*/  DFMA R16, R14, R16, R14 ;  /* 0x000000100e10722b */ /* 0x000fcc000000000e */
[----:B------:R-:W-:Y:S02]  /*0420*/  @!P1 LOP3.LUT R18, R9, 0x7ff00000, RZ, 0xc0, !PT ;  /* 0x7ff0000009129812 */ /* 0x000fe400078ec0ff */
[----:B------:R-:W-:-:S03]  /*0430*/  DMUL R10, R16, R8 ;  /* 0x00000008100a7228 */ /* 0x000fc60000000000 */
[----:B------:R-:W-:-:S05]  /*0440*/  VIADD R12, R18, 0xffffffff ;  /* 0xffffffff120c7836 */ /* 0x000fca0000000000 */
[----:B------:R-:W-:Y:S01]  /*0450*/  DFMA R14, R10, -R2, R8 ;  /* 0x800000020a0e722b */ /* 0x000fe20000000008 */
[----:B------:R-:W-:-:S04]  /*0460*/  ISETP.GT.U32.AND P0, PT, R12, 0x7feffffe, PT ;  /* 0x7feffffe0c00780c */ /* 0x000fc80003f04070 */
[----:B------:R-:W-:-:S03]  /*0470*/  ISETP.GT.U32.OR P0, PT, R20, 0x7feffffe, P0 ;  /* 0x7feffffe1400780c */ /* 0x000fc60000704470 */
[----:B------:R-:W-:-:S10]  /*0480*/  DFMA R10, R16, R14, R10 ;  /* 0x0000000e100a722b */ /* 0x000fd4000000000a */
[----:B------:R-:W-:Y:S05]  /*0490*/  @P0 BRA `(.L_x_3) ;  /* 0x0000000000680947 */ /* 0x000fea0003800000 */
[----:B------:R-:W-:-:S04]  /*04a0*/  MOV R4, 0x40f00000 ;  /* 0x40f0000000047802 */ /* 0x000fc80000000f00 */
[----:B------:R-:W-:-:S04]  /*04b0*/  VIADDMNMX R7, R7, -R4, 0xb9600000, !PT ;  /* 0xb960000007077446 */ /* 0x000fc80007800904 */
[----:B------:R-:W-:-:S05]  /*04c0*/  VIMNMX R4, PT, PT, R7, 0x46a00000, PT ;  /* 0x46a0000007047848 */ /* 0x000fca0003fe0100 */
[----:B------:R-:W-:Y:S02]  /*04d0*/  IMAD.IADD R7, R4, 0x1, -R13 ;  /* 0x0000000104077824 */ /* 0x000fe400078e0a0d */
[----:B------:R-:W-:Y:S02]  /*04e0*/  IMAD.MOV.U32 R4, RZ, RZ, RZ ;  /* 0x000000ffff047224 */ /* 0x000fe400078e00ff */
[----:B------:R-:W-:-:S06]  /*04f0*/  VIADD R5, R7, 0x7fe00000 ;  /* 0x7fe0000007057836 */ /* 0x000fcc0000000000 */
[----:B------:R-:W-:-:S10]  /*0500*/  DMUL R12, R10, R4 ;  /* 0x000000040a0c7228 */ /* 0x000fd40000000000 */
[----:B------:R-:W-:-:S13]  /*0510*/  FSETP.GTU.AND P0, PT, |R13|, 1.469367938527859385e-39, PT ;  /* 0x001000000d00780b */ /* 0x000fda0003f0c200 */
[----:B------:R-:W-:Y:S05]  /*0520*/  @P0 BRA `(.L_x_4) ;  /* 0x0000000000880947 */ /* 0x000fea0003800000 */
[----:B------:R-:W-:Y:S01]  /*0530*/  DFMA R2, R10, -R2, R8 ;  /* 0x800000020a02722b */ /* 0x000fe20000000008 */
[----:B------:R-:W-:-:S09]  /*0540*/  IMAD.MOV.U32 R4, RZ, RZ, RZ ;  /* 0x000000ffff047224 */ /* 0x000fd200078e00ff */
[C---:B------:R-:W-:Y:S02]  /*0550*/  FSETP.NEU.AND P0, PT, R3.reuse, RZ, PT ;  /* 0x000000ff0300720b */ /* 0x040fe40003f0d000 */
[----:B------:R-:W-:-:S04]  /*0560*/  LOP3.LUT R2, R3, 0x40f18640, RZ, 0x3c, !PT ;  /* 0x40f1864003027812 */ /* 0x000fc800078e3cff */
[----:B------:R-:W-:-:S04]  /*0570*/  LOP3.LUT R9, R2, 0x80000000, RZ, 0xc0, !PT ;  /* 0x8000000002097812 */ /* 0x000fc800078ec0ff */
[----:B------:R-:W-:-:S03]  /*0580*/  LOP3.LUT R5, R9, R5, RZ, 0xfc, !PT ;  /* 0x0000000509057212 */ /* 0x000fc600078efcff */
[----:B------:R-:W-:Y:S05]  /*0590*/  @!P0 BRA `(.L_x_4) ;  /* 0x00000000006c8947 */ /* 0x000fea0003800000 */
[----:B------:R-:W-:Y:S01]  /*05a0*/  IMAD.MOV R3, RZ, RZ, -R7 ;  /* 0x000000ffff037224 */ /* 0x000fe200078e0a07 */
[----:B------:R-:W-:Y:S01]  /*05b0*/  DMUL.RP R4, R10, R4 ;  /* 0x000000040a047228 */ /* 0x000fe20000008000 */
[----:B------:R-:W-:Y:S01]  /*05c0*/  IMAD.MOV.U32 R2, RZ, RZ, RZ ;  /* 0x000000ffff027224 */ /* 0x000fe200078e00ff */
[----:B------:R-:W-:-:S05]  /*05d0*/  IADD3 R7, PT, PT, -R7, -0x43300000, RZ ;  /* 0xbcd0000007077810 */ /* 0x000fca0007ffe1ff */
[----:B------:R-:W-:-:S03]  /*05e0*/  DFMA R2, R12, -R2, R10 ;  /* 0x800000020c02722b */ /* 0x000fc6000000000a */
[----:B------:R-:W-:-:S07]  /*05f0*/  LOP3.LUT R9, R5, R9, RZ, 0x3c, !PT ;  /* 0x0000000905097212 */ /* 0x000fce00078e3cff */
[----:B------:R-:W-:-:S04]  /*0600*/  FSETP.NEU.AND P0, PT, |R3|, R7, PT ;  /* 0x000000070300720b */ /* 0x000fc80003f0d200 */
[----:B------:R-:W-:Y:S02]  /*0610*/  FSEL R12, R4, R12, !P0 ;  /* 0x0000000c040c7208 */ /* 0x000fe40004000000 */
[----:B------:R-:W-:Y:S01]  /*0620*/  FSEL R13, R9, R13, !P0 ;  /* 0x0000000d090d7208 */ /* 0x000fe20004000000 */
[----:B------:R-:W-:Y:S06]  /*0630*/  BRA `(.L_x_4) ;  /* 0x0000000000447947 */ /* 0x000fec0003800000 */
.L_x_3:
[----:B------:R-:W-:-:S14]  /*0640*/  DSETP.NAN.AND P0, PT, R4, R4, PT ;  /* 0x000000040400722a */ /* 0x000fdc0003f08000 */
[----:B------:R-:W-:Y:S05]  /*0650*/  @P0 BRA `(.L_x_5) ;  /* 0x0000000000340947 */ /* 0x000fea0003800000 */
[----:B------:R-:W-:Y:S01]  /*0660*/  ISETP.NE.AND P0, PT, R18, R19, PT ;  /* 0x000000131200720c */ /* 0x000fe20003f05270 */
[----:B------:R-:W-:Y:S02]  /*0670*/  IMAD.MOV.U32 R12, RZ, RZ, 0x0 ;  /* 0x00000000ff0c7424 */ /* 0x000fe400078e00ff */
[----:B------:R-:W-:-:S10]  /*0680*/  IMAD.MOV.U32 R13, RZ, RZ, -0x80000 ;  /* 0xfff80000ff0d7424 */ /* 0x000fd400078e00ff */
[----:B------:R-:W-:Y:S05]  /*0690*/  @!P0 BRA `(.L_x_4) ;  /* 0x00000000002c8947 */ /* 0x000fea0003800000 */
[----:B------:R-:W-:Y:S02]  /*06a0*/  ISETP.NE.AND P0, PT, R18, 0x7ff00000, PT ;  /* 0x7ff000001200780c */ /* 0x000fe40003f05270 */
[----:B------:R-:W-:Y:S02]  /*06b0*/  LOP3.LUT R4, R5, 0x40f18640, RZ, 0x3c, !PT ;  /* 0x40f1864005047812 */ /* 0x000fe400078e3cff */
[----:B------:R-:W-:Y:S02]  /*06c0*/  ISETP.EQ.OR P0, PT, R19, RZ, !P0 ;  /* 0x000000ff1300720c */ /* 0x000fe40004702670 */
[----:B------:R-:W-:-:S11]  /*06d0*/  LOP3.LUT R13, R4, 0x80000000, RZ, 0xc0, !PT ;  /* 0x80000000040d7812 */ /* 0x000fd600078ec0ff */
[----:B------:R-:W-:Y:S02]  /*06e0*/  @P0 LOP3.LUT R2, R13, 0x7ff00000, RZ, 0xfc, !PT ;  /* 0x7ff000000d020812 */ /* 0x000fe400078efcff */
[----:B------:R-:W-:Y:S01]  /*06f0*/  @!P0 MOV R12, RZ ;  /* 0x000000ff000c8202 */ /* 0x000fe20000000f00 */
[----:B------:R-:W-:Y:S02]  /*0700*/  @P0 IMAD.MOV.U32 R12, RZ, RZ, RZ ;  /* 0x000000ffff0c0224 */ /* 0x000fe400078e00ff */
[----:B------:R-:W-:Y:S01]  /*0710*/  @P0 IMAD.MOV.U32 R13, RZ, RZ, R2 ;  /* 0x000000ffff0d0224 */ /* 0x000fe200078e0002 */
[----:B------:R-:W-:Y:S06]  /*0720*/  BRA `(.L_x_4) ;  /* 0x0000000000087947 */ /* 0x000fec0003800000 */
.L_x_5:
[----:B------:R-:W-:Y:S01]  /*0730*/  LOP3.LUT R13, R5, 0x80000, RZ, 0xfc, !PT ;  /* 0x00080000050d7812 */ /* 0x000fe200078efcff */
[----:B------:R-:W-:-:S07]  /*0740*/  IMAD.MOV.U32 R12, RZ, RZ, R4 ;  /* 0x000000ffff0c7224 */ /* 0x000fce00078e0004 */
.L_x_4:
[----:B------:R-:W-:Y:S05]  /*0750*/  BSYNC.RECONVERGENT B1 ;  /* 0x0000000000017941 */ /* 0x000fea0003800200 */
.L_x_2:
[----:B------:R-:W-:Y:S02]  /*0760*/  IMAD.MOV.U32 R7, RZ, RZ, 0x0 ;  /* 0x00000000ff077424 */ /* 0x000fe400078e00ff */
[----:B------:R-:W-:Y:S02]  /*0770*/  IMAD.MOV.U32 R2, RZ, RZ, R12 ;  /* 0x000000ffff027224 */ /* 0x000fe400078e000c */
[----:B------:R-:W-:Y:S01]  /*0780*/  IMAD.MOV.U32 R3, RZ, RZ, R13 ;  /* 0x000000ffff037224 */ /* 0x000fe200078e000d */
[----:B------:R-:W-:Y:S06]  /*0790*/  RET.REL.NODEC R6 `(_Z17common_mode_applyPsiPi) ;  /* 0xfffffff806187950 */ /* 0x000fec0003c3ffff */
.L_x_6:
[----:B------:R-:W-:-:S00]  /*07a0*/  BRA `(.L_x_6) ;  /* 0xfffffffc00fc7947 */ /* 0x000fc0000383ffff */
[----:B------:R-:W-:-:S00]  /*07b0*/  NOP ;  /* 0x0000000000007918 */ /* 0x000fc00000000000 */
        /* <DEDUP_REMOVED lines=12> */
.L_x_25:


//--------------------- .text._Z11common_modePiiS_ --------------------------
	.section	.text._Z11common_modePiiS_,"ax",@progbits
	.align	128
        .global         _Z11common_modePiiS_
        .type           _Z11common_modePiiS_,@function
        .size           _Z11common_modePiiS_,(.L_x_26 - _Z11common_modePiiS_)
        .other          _Z11common_modePiiS_,@"STO_CUDA_ENTRY STV_DEFAULT"
_Z11common_modePiiS_:
.text._Z11common_modePiiS_:
[----:B------:R-:W-:Y:S08]  /*0000*/  LDC R1, c[0x0][0x37c] ;  /* 0x0000df00ff017b82 */ /* 0x000ff00000000800 */
[----:B------:R-:W0:Y:S01]  /*0010*/  LDC R9, c[0x0][0x360] ;  /* 0x0000d800ff097b82 */ /* 0x000e220000000800 */
[----:B------:R-:W1:Y:S01]  /*0020*/  S2R R0, SR_TID.X ;  /* 0x0000000000007919 */ /* 0x000e620000002100 */
[----:B------:R-:W-:Y:S01]  /*0030*/  IMAD.MOV.U32 R2, RZ, RZ, 0x1 ;  /* 0x00000001ff027424 */ /* 0x000fe200078e00ff */
[----:B------:R-:W2:Y:S01]  /*0040*/  LDCU UR5, c[0x0][0x388] ;  /* 0x00007100ff0577ac */ /* 0x000ea20008000800 */
[----:B------:R-:W-:Y:S04]  /*0050*/  BSSY.RECONVERGENT B0, `(.L_x_7) ;  /* 0x0000016000007945 */ /* 0x000fe80003800200 */
[----:B------:R-:W1:Y:S01]  /*0060*/  S2UR UR4, SR_CTAID.X ;  /* 0x00000000000479c3 */ /* 0x000e620000002500 */
[----:B0-----:R-:W0:Y:S01]  /*0070*/  I2F.F64.U32 R4, R9 ;  /* 0x0000000900047312 */ /* 0x001e220000201800 */
[----:B-1----:R-:W-:-:S04]  /*0080*/  IMAD R0, R9, UR4, R0 ;  /* 0x0000000409007c24 */ /* 0x002fc8000f8e0200 */
[----:B--2---:R-:W-:Y:S01]  /*0090*/  VIADD R0, R0, UR5 ;  /* 0x0000000500007c36 */ /* 0x004fe20008000000 */
[----:B------:R-:W1:Y:S02]  /*00a0*/  LDCU.64 UR4, c[0x0][0x358] ;  /* 0x00006b00ff0477ac */ /* 0x000e640008000a00 */
[----:B0-----:R-:W0:Y:S02]  /*00b0*/  MUFU.RCP64H R3, R5 ;  /* 0x0000000500037308 */ /* 0x001e240000001800 */
[----:B0-----:R-:W-:-:S08]  /*00c0*/  DFMA R6, -R4, R2, 1 ;  /* 0x3ff000000406742b */ /* 0x001fd00000000102 */
[----:B------:R-:W-:-:S08]  /*00d0*/  DFMA R6, R6, R6, R6 ;  /* 0x000000060606722b */ /* 0x000fd00000000006 */
[----:B------:R-:W-:Y:S02]  /*00e0*/  DFMA R2, R2, R6, R2 ;  /* 0x000000060202722b */ /* 0x000fe40000000002 */
[----:B------:R-:W0:Y:S06]  /*00f0*/  I2F.F64 R6, R0 ;  /* 0x0000000000067312 */ /* 0x000e2c0000201c00 */
[----:B------:R-:W-:-:S08]  /*0100*/  DFMA R8, -R4, R2, 1 ;  /* 0x3ff000000408742b */ /* 0x000fd00000000102 */
[----:B------:R-:W-:Y:S01]  /*0110*/  DFMA R2, R2, R8, R2 ;  /* 0x000000080202722b */ /* 0x000fe20000000002 */
[----:B0-----:R-:W-:-:S07]  /*0120*/  FSETP.GEU.AND P1, PT, |R7|, 6.5827683646048100446e-37, PT ;  /* 0x036000000700780b */ /* 0x001fce0003f2e200 */
[----:B------:R-:W-:-:S08]  /*0130*/  DMUL R8, R6, R2 ;  /* 0x0000000206087228 */ /* 0x000fd00000000000 */
[----:B------:R-:W-:-:S08]  /*0140*/  DFMA R10, -R4, R8, R6 ;  /* 0x00000008040a722b */ /* 0x000fd00000000106 */
[----:B------:R-:W-:-:S10]  /*0150*/  DFMA R2, R2, R10, R8 ;  /* 0x0000000a0202722b */ /* 0x000fd40000000008 */
[----:B------:R-:W-:-:S05]  /*0160*/  FFMA R8, RZ, R5, R3 ;  /* 0x00000005ff087223 */ /* 0x000fca0000000003 */
[----:B------:R-:W-:-:S13]  /*0170*/  FSETP.GT.AND P0, PT, |R8|, 1.469367938527859385e-39, PT ;  /* 0x001000000800780b */ /* 0x000fda0003f04200 */
[----:B-1----:R-:W-:Y:S05]  /*0180*/  @P0 BRA P1, `(.L_x_8) ;  /* 0x0000000000080947 */ /* 0x002fea0000800000 */
[----:B------:R-:W-:-:S07]  /*0190*/  MOV R10, 0x1b0 ;  /* 0x000001b0000a7802 */ /* 0x000fce0000000f00 */
[----:B------:R-:W-:Y:S05]  /*01a0*/  CALL.REL.NOINC `($__internal_1_$__cuda_sm20_div_rn_f64_full) ;  /* 0x0000000000247944 */ /* 0x000fea0003c00000 */
.L_x_8:
[----:B------:R-:W-:Y:S05]  /*01b0*/  BSYNC.RECONVERGENT B0 ;  /* 0x0000000000007941 */ /* 0x000fea0003800200 */
.L_x_7:
[----:B------:R-:W0:Y:S08]  /*01c0*/  LDC.64 R6, c[0x0][0x380] ;  /* 0x0000e000ff067b82 */ /* 0x000e300000000a00 */
[----:B------:R-:W1:Y:S01]  /*01d0*/  LDC.64 R4, c[0x0][0x390] ;  /* 0x0000e400ff047b82 */ /* 0x000e620000000a00 */
[----:B0-----:R-:W-:-:S06]  /*01e0*/  IMAD.WIDE R6, R0, 0x4, R6 ;  /* 0x0000000400067825 */ /* 0x001fcc00078e0206 */
[----:B------:R-:W2:Y:S01]  /*01f0*/  LDG.E R7, desc[UR4][R6.64] ;  /* 0x0000000406077981 */ /* 0x000ea2000c1e1900 */
[----:B------:R-:W1:Y:S02]  /*0200*/  F2I.F64.FLOOR R3, R2 ;  /* 0x0000000200037311 */ /* 0x000e640000305100 */
[----:B-1----:R-:W-:-:S05]  /*0210*/  IMAD.WIDE R4, R3, 0x4, R4 ;  /* 0x0000000403047825 */ /* 0x002fca00078e0204 */
[----:B--2---:R-:W-:Y:S01]  /*0220*/  REDG.E.ADD.STRONG.GPU desc[UR4][R4.64], R7 ;  /* 0x000000070400798e */ /* 0x004fe2000c12e104 */
[----:B------:R-:W-:Y:S05]  /*0230*/  EXIT ;  /* 0x000000000000794d */ /* 0x000fea0003800000 */
        .weak           $__internal_1_$__cuda_sm20_div_rn_f64_full
        .type           $__internal_1_$__cuda_sm20_div_rn_f64_full,@function
        .size           $__internal_1_$__cuda_sm20_div_rn_f64_full,(.L_x_26 - $__internal_1_$__cuda_sm20_div_rn_f64_full)
$__internal_1_$__cuda_sm20_div_rn_f64_full:
[C---:B------:R-:W-:Y:S01]  /*0240*/  FSETP.GEU.AND P0, PT, |R5|.reuse, 1.469367938527859385e-39, PT ;  /* 0x001000000500780b */ /* 0x040fe20003f0e200 */
[----:B------:R-:W-:Y:S01]  /*0250*/  IMAD.MOV.U32 R16, RZ, RZ, 0x1 ;  /* 0x00000001ff107424 */ /* 0x000fe200078e00ff */
[----:B------:R-:W-:Y:S01]  /*0260*/  LOP3.LUT R2, R5, 0x800fffff, RZ, 0xc0, !PT ;  /* 0x800fffff05027812 */ /* 0x000fe200078ec0ff */
[----:B------:R-:W-:Y:S01]  /*0270*/  BSSY.RECONVERGENT B1, `(.L_x_9) ;  /* 0x0000055000017945 */ /* 0x000fe20003800200 */
[C---:B------:R-:W-:Y:S02]  /*0280*/  FSETP.GEU.AND P2, PT, |R7|.reuse, 1.469367938527859385e-39, PT ;  /* 0x001000000700780b */ /* 0x040fe40003f4e200 */
[----:B------:R-:W-:Y:S01]  /*0290*/  LOP3.LUT R3, R2, 0x3ff00000, RZ, 0xfc, !PT ;  /* 0x3ff0000002037812 */ /* 0x000fe200078efcff */
[----:B------:R-:W-:Y:S01]  /*02a0*/  IMAD.MOV.U32 R2, RZ, RZ, R4 ;  /* 0x000000ffff027224 */ /* 0x000fe200078e0004 */
[----:B------:R-:W-:Y:S02]  /*02b0*/  LOP3.LUT R11, R7, 0x7ff00000, RZ, 0xc0, !PT ;  /* 0x7ff00000070b7812 */ /* 0x000fe400078ec0ff */
[----:B------:R-:W-:-:S03]  /*02c0*/  LOP3.LUT R14, R5, 0x7ff00000, RZ, 0xc0, !PT ;  /* 0x7ff00000050e7812 */ /* 0x000fc600078ec0ff */
[----:B------:R-:W-:Y:S01]  /*02d0*/  @!P0 DMUL R2, R4, 8.98846567431157953865e+307 ;  /* 0x7fe0000004028828 */ /* 0x000fe20000000000 */
[----:B------:R-:W-:-:S03]  /*02e0*/  ISETP.GE.U32.AND P1, PT, R11, R14, PT ;  /* 0x0000000e0b00720c */ /* 0x000fc60003f26070 */
[----:B------:R-:W-:Y:S01]  /*02f0*/  @!P2 LOP3.LUT R12, R5, 0x7ff00000, RZ, 0xc0, !PT ;  /* 0x7ff00000050ca812 */ /* 0x000fe200078ec0ff */
[----:B------:R-:W-:Y:S01]  /*0300*/  @!P2 IMAD.MOV.U32 R18, RZ, RZ, RZ ;  /* 0x000000ffff12a224 */ /* 0x000fe200078e00ff */
[----:B------:R-:W0:Y:S02]  /*0310*/  MUFU.RCP64H R17, R3 ;  /* 0x0000000300117308 */ /* 0x000e240000001800 */
[----:B------:R-:W-:Y:S01]  /*0320*/  @!P2 ISETP.GE.U32.AND P3, PT, R11, R12, PT ;  /* 0x0000000c0b00a20c */ /* 0x000fe20003f66070 */
[----:B------:R-:W-:-:S05]  /*0330*/  IMAD.MOV.U32 R12, RZ, RZ, 0x1ca00000 ;  /* 0x1ca00000ff0c7424 */ /* 0x000fca00078e00ff */
[----:B------:R-:W-:-:S04]  /*0340*/  @!P2 SEL R13, R12, 0x63400000, !P3 ;  /* 0x634000000c0da807 */ /* 0x000fc80005800000 */
[----:B------:R-:W-:-:S04]  /*0350*/  @!P2 LOP3.LUT R13, R13, 0x80000000, R7, 0xf8, !PT ;  /* 0x800000000d0da812 */ /* 0x000fc800078ef807 */
[----:B------:R-:W-:Y:S01]  /*0360*/  @!P2 LOP3.LUT R19, R13, 0x100000, RZ, 0xfc, !PT ;  /* 0x001000000d13a812 */ /* 0x000fe200078efcff */
[----:B0-----:R-:W-:-:S08]  /*0370*/  DFMA R8, R16, -R2, 1 ;  /* 0x3ff000001008742b */ /* 0x001fd00000000802 */
[----:B------:R-:W-:-:S08]  /*0380*/  DFMA R8, R8, R8, R8 ;  /* 0x000000080808722b */ /* 0x000fd00000000008 */
[----:B------:R-:W-:Y:S01]  /*0390*/  DFMA R16, R16, R8, R16 ;  /* 0x000000081010722b */ /* 0x000fe20000000010 */
[----:B------:R-:W-:Y:S01]  /*03a0*/  SEL R9, R12, 0x63400000, !P1 ;  /* 0x634000000c097807 */ /* 0x000fe20004800000 */
[----:B------:R-:W-:-:S03]  /*03b0*/  IMAD.MOV.U32 R8, RZ, RZ, R6 ;  /* 0x000000ffff087224 */ /* 0x000fc600078e0006 */
[----:B------:R-:W-:-:S03]  /*03c0*/  LOP3.LUT R9, R9, 0x800fffff, R7, 0xf8, !PT ;  /* 0x800fffff09097812 */ /* 0x000fc600078ef807 */
[----:B------:R-:W-:-:S03]  /*03d0*/  DFMA R20, R16, -R2, 1 ;  /* 0x3ff000001014742b */ /* 0x000fc60000000802 */
[----:B------:R-:W-:-:S05]  /*03e0*/  @!P2 DFMA R8, R8, 2, -R18 ;  /* 0x400000000808a82b */ /* 0x000fca0000000812 */
[----:B------:R-:W-:Y:S01]  /*03f0*/  DFMA R16, R16, R20, R16 ;  /* 0x000000141010722b */ /* 0x000fe20000000010 */
[----:B------:R-:W-:Y:S02]  /*0400*/  IMAD.MOV.U32 R21, RZ, RZ, R11 ;  /* 0x000000ffff157224 */ /* 0x000fe400078e000b */
[----:B------:R-:W-:Y:S01]  /*0410*/  IMAD.MOV.U32 R20, RZ, RZ, R14 ;  /* 0x000000ffff147224 */ /* 0x000fe200078e000e */
[----:B------:R-:W-:Y:S02]  /*0420*/  @!P0 LOP3.LUT R20, R3, 0x7ff00000, RZ, 0xc0, !PT ;  /* 0x7ff0000003148812 */ /* 0x000fe400078ec0ff */
[----:B------:R-:W-:Y:S02]  /*0430*/  @!P2 LOP3.LUT R21, R9, 0x7ff00000, RZ, 0xc0, !PT ;  /* 0x7ff000000915a812 */ /* 0x000fe400078ec0ff */
[----:B------:R-:W-:Y:S01]  /*0440*/  DMUL R18, R16, R8 ;  /* 0x0000000810127228 */ /* 0x000fe20000000000 */
[----:B------:R-:W-:Y:S02]  /*0450*/  VIADD R22, R20, 0xffffffff ;  /* 0xffffffff14167836 */ /* 0x000fe40000000000 */
[----:B------:R-:W-:-:S05]  /*0460*/  VIADD R13, R21, 0xffffffff ;  /* 0xffffffff150d7836 */ /* 0x000fca0000000000 */
[----:B------:R-:W-:Y:S01]  /*0470*/  DFMA R14, R18, -R2, R8 ;  /* 0x80000002120e722b */ /* 0x000fe20000000008 */
[----:B------:R-:W-:-:S04]  /*0480*/  ISETP.GT.U32.AND P0, PT, R13, 0x7feffffe, PT ;  /* 0x7feffffe0d00780c */ /* 0x000fc80003f04070 */
[----:B------:R-:W-:-:S03]  /*0490*/  ISETP.GT.U32.OR P0, PT, R22, 0x7feffffe, P0 ;  /* 0x7feffffe1600780c */ /* 0x000fc60000704470 */
[----:B------:R-:W-:-:S10]  /*04a0*/  DFMA R14, R16, R14, R18 ;  /* 0x0000000e100e722b */ /* 0x000fd40000000012 */
[----:B------:R-:W-:Y:S05]  /*04b0*/  @P0 BRA `(.L_x_10) ;  /* 0x00000000006c0947 */ /* 0x000fea0003800000 */
[----:B------:R-:W-:-:S04]  /*04c0*/  LOP3.LUT R16, R5, 0x7ff00000, RZ, 0xc0, !PT ;  /* 0x7ff0000005107812 */ /* 0x000fc800078ec0ff */
[CC--:B------:R-:W-:Y:S02]  /*04d0*/  VIADDMNMX R6, R11.reuse, -R16.reuse, 0xb9600000, !PT ;  /* 0xb96000000b067446 */ /* 0x0c0fe40007800910 */
[----:B------:R-:W-:Y:S02]  /*04e0*/  ISETP.GE.U32.AND P0, PT, R11, R16, PT ;  /* 0x000000100b00720c */ /* 0x000fe40003f06070 */
[----:B------:R-:W-:Y:S02]  /*04f0*/  VIMNMX R6, PT, PT, R6, 0x46a00000, PT ;  /* 0x46a0000006067848 */ /* 0x000fe40003fe0100 */
[----:B------:R-:W-:-:S05]  /*0500*/  SEL R11, R12, 0x63400000, !P0 ;  /* 0x634000000c0b7807 */ /* 0x000fca0004000000 */
        /* <DEDUP_REMOVED lines=9> */
[----:B------:R-:W-:-:S04]  /*05a0*/  LOP3.LUT R5, R3, 0x80000000, R5, 0x48, !PT ;  /* 0x8000000003057812 */ /* 0x000fc800078e4805 */
[----:B------:R-:W-:-:S07]  /*05b0*/  LOP3.LUT R7, R5, R7, RZ, 0xfc, !PT ;  /* 0x0000000705077212 */ /* 0x000fce00078efcff */
        /* <DEDUP_REMOVED lines=11> */
.L_x_10:
[----:B------:R-:W-:-:S14]  /*0670*/  DSETP.NAN.AND P0, PT, R6, R6, PT ;  /* 0x000000060600722a */ /* 0x000fdc0003f08000 */
[----:B------:R-:W-:Y:S05]  /*0680*/  @P0 BRA `(.L_x_12) ;  /* 0x0000000000440947 */ /* 0x000fea0003800000 */
[----:B------:R-:W-:-:S14]  /*0690*/  DSETP.NAN.AND P0, PT, R4, R4, PT ;  /* 0x000000040400722a */ /* 0x000fdc0003f08000 */
[----:B------:R-:W-:Y:S05]  /*06a0*/  @P0 BRA `(.L_x_13) ;  /* 0x0000000000300947 */ /* 0x000fea0003800000 */
[----:B------:R-:W-:Y:S01]  /*06b0*/  ISETP.NE.AND P0, PT, R21, R20, PT ;  /* 0x000000141500720c */ /* 0x000fe20003f05270 */
[----:B------:R-:W-:Y:S02]  /*06c0*/  IMAD.MOV.U32 R12, RZ, RZ, 0x0 ;  /* 0x00000000ff0c7424 */ /* 0x000fe400078e00ff */
[----:B------:R-:W-:-:S10]  /*06d0*/  IMAD.MOV.U32 R13, RZ, RZ, -0x80000 ;  /* 0xfff80000ff0d7424 */ /* 0x000fd400078e00ff */
[----:B------:R-:W-:Y:S05]  /*06e0*/  @!P0 BRA `(.L_x_11) ;  /* 0x0000000000348947 */ /* 0x000fea0003800000 */
[----:B------:R-:W-:Y:S02]  /*06f0*/  ISETP.NE.AND P0, PT, R21, 0x7ff00000, PT ;  /* 0x7ff000001500780c */ /* 0x000fe40003f05270 */
[----:B------:R-:W-:Y:S02]  /*0700*/  LOP3.LUT R13, R7, 0x80000000, R5, 0x48, !PT ;  /* 0x80000000070d7812 */ /* 0x000fe400078e4805 */
[----:B------:R-:W-:-:S13]  /*0710*/  ISETP.EQ.OR P0, PT, R20, RZ, !P0 ;  /* 0x000000ff1400720c */ /* 0x000fda0004702670 */
[----:B------:R-:W-:Y:S01]  /*0720*/  @P0 LOP3.LUT R2, R13, 0x7ff00000, RZ, 0xfc, !PT ;  /* 0x7ff000000d020812 */ /* 0x000fe200078efcff */
[----:B------:R-:W-:Y:S02]  /*0730*/  @!P0 IMAD.MOV.U32 R12, RZ, RZ, RZ ;  /* 0x000000ffff0c8224 */ /* 0x000fe400078e00ff */
[----:B------:R-:W-:Y:S02]  /*0740*/  @P0 IMAD.MOV.U32 R12, RZ, RZ, RZ ;  /* 0x000000ffff0c0224 */ /* 0x000fe400078e00ff */
[----:B------:R-:W-:Y:S01]  /*0750*/  @P0 IMAD.MOV.U32 R13, RZ, RZ, R2 ;  /* 0x000000ffff0d0224 */ /* 0x000fe200078e0002 */
[----:B------:R-:W-:Y:S06]  /*0760*/  BRA `(.L_x_11) ;  /* 0x0000000000147947 */ /* 0x000fec0003800000 */
.L_x_13:
[----:B------:R-:W-:Y:S01]  /*0770*/  LOP3.LUT R13, R5, 0x80000, RZ, 0xfc, !PT ;  /* 0x00080000050d7812 */ /* 0x000fe200078efcff */
[----:B------:R-:W-:Y:S01]  /*0780*/  IMAD.MOV.U32 R12, RZ, RZ, R4 ;  /* 0x000000ffff0c7224 */ /* 0x000fe200078e0004 */
[----:B------:R-:W-:Y:S06]  /*0790*/  BRA `(.L_x_11) ;  /* 0x0000000000087947 */ /* 0x000fec0003800000 */
.L_x_12:
[----:B------:R-:W-:Y:S01]  /*07a0*/  LOP3.LUT R13, R7, 0x80000, RZ, 0xfc, !PT ;  /* 0x00080000070d7812 */ /* 0x000fe200078efcff */
[----:B------:R-:W-:-:S07]  /*07b0*/  IMAD.MOV.U32 R12, RZ, RZ, R6 ;  /* 0x000000ffff0c7224 */ /* 0x000fce00078e0006 */
.L_x_11:
[----:B------:R-:W-:Y:S05]  /*07c0*/  BSYNC.RECONVERGENT B1 ;  /* 0x0000000000017941 */ /* 0x000fea0003800200 */
.L_x_9:
[----:B------:R-:W-:Y:S02]  /*07d0*/  IMAD.MOV.U32 R11, RZ, RZ, 0x0 ;  /* 0x00000000ff0b7424 */ /* 0x000fe400078e00ff */
[----:B------:R-:W-:Y:S02]  /*07e0*/  IMAD.MOV.U32 R2, RZ, RZ, R12 ;  /* 0x000000ffff027224 */ /* 0x000fe400078e000c */
[----:B------:R-:W-:Y:S01]  /*07f0*/  IMAD.MOV.U32 R3, RZ, RZ, R13 ;  /* 0x000000ffff037224 */ /* 0x000fe200078e000d */
[----:B------:R-:W-:Y:S06]  /*0800*/  RET.REL.NODEC R10 `(_Z11common_modePiiS_) ;  /* 0xfffffff40afc7950 */ /* 0x000fec0003c3ffff */
.L_x_14:
        /* <DEDUP_REMOVED lines=15> */
.L_x_26:


//--------------------- .text._Z6kernelPsiS_Pi    --------------------------
	.section	.text._Z6kernelPsiS_Pi,"ax",@progbits
	.align	128
        .global         _Z6kernelPsiS_Pi
        .type           _Z6kernelPsiS_Pi,@function
        .size           _Z6kernelPsiS_Pi,(.L_x_27 - _Z6kernelPsiS_Pi)
        .other          _Z6kernelPsiS_Pi,@"STO_CUDA_ENTRY STV_DEFAULT"
_Z6kernelPsiS_Pi:
.text._Z6kernelPsiS_Pi:
[----:B------:R-:W-:Y:S08]  /*0000*/  LDC R1, c[0x0][0x37c] ;  /* 0x0000df00ff017b82 */ /* 0x000ff00000000800 */
[----:B------:R-:W0:Y:S01]  /*0010*/  LDC R0, c[0x0][0x360] ;  /* 0x0000d800ff007b82 */ /* 0x000e220000000800 */
[----:B------:R-:W1:Y:S01]  /*0020*/  S2R R9, SR_TID.X ;  /* 0x0000000000097919 */ /* 0x000e620000002100 */
[----:B------:R-:W-:Y:S01]  /*0030*/  IMAD.MOV.U32 R2, RZ, RZ, 0x1 ;  /* 0x00000001ff027424 */ /* 0x000fe200078e00ff */
[----:B------:R-:W2:Y:S01]  /*0040*/  LDCU UR5, c[0x0][0x388] ;  /* 0x00007100ff0577ac */ /* 0x000ea20008000800 */
[----:B------:R-:W3:Y:S04]  /*0050*/  LDCU.64 UR6, c[0x0][0x358] ;  /* 0x00006b00ff0677ac */ /* 0x000ee80008000a00 */
[----:B------:R-:W1:Y:S08]  /*0060*/  S2UR UR4, SR_CTAID.X ;  /* 0x00000000000479c3 */ /* 0x000e700000002500 */
[----:B------:R-:W4:Y:S01]  /*0070*/  LDC.64 R14, c[0x0][0x380] ;  /* 0x0000e000ff0e7b82 */ /* 0x000f220000000a00 */
[----:B0-----:R-:W0:Y:S01]  /*0080*/  I2F.F64.U32 R4, R0 ;  /* 0x0000000000047312 */ /* 0x001e220000201800 */
[C---:B------:R-:W-:Y:S01]  /*0090*/  ISETP.GE.U32.AND P2, PT, R0.reuse, 0x2, PT ;  /* 0x000000020000780c */ /* 0x040fe20003f46070 */
[----:B-1----:R-:W-:Y:S01]  /*00a0*/  IMAD R8, R0, UR4, R9 ;  /* 0x0000000400087c24 */ /* 0x002fe2000f8e0209 */
[----:B------:R-:W-:-:S03]  /*00b0*/  UMOV UR4, 0x400 ;  /* 0x0000040000047882 */ /* 0x000fc60000000000 */
[----:B--2---:R-:W-:Y:S01]  /*00c0*/  VIADD R17, R8, UR5 ;  /* 0x0000000508117c36 */ /* 0x004fe20008000000 */
[----:B------:R-:W1:Y:S01]  /*00d0*/  S2UR UR5, SR_CgaCtaId ;  /* 0x00000000000579c3 */ /* 0x000e620000008800 */
[----:B0-----:R-:W0:Y:S02]  /*00e0*/  MUFU.RCP64H R3, R5 ;  /* 0x0000000500037308 */ /* 0x001e240000001800 */
[----:B0-----:R-:W-:Y:S01]  /*00f0*/  DFMA R6, -R4, R2, 1 ;  /* 0x3ff000000406742b */ /* 0x001fe20000000102 */
[----:B-1----:R-:W-:-:S07]  /*0100*/  ULEA UR4, UR5, UR4, 0x18 ;  /* 0x0000000405047291 */ /* 0x002fce000f8ec0ff */
[----:B------:R-:W-:Y:S01]  /*0110*/  DFMA R6, R6, R6, R6 ;  /* 0x000000060606722b */ /* 0x000fe20000000006 */
[----:B------:R-:W-:-:S07]  /*0120*/  LEA R8, R9, UR4, 0x2 ;  /* 0x0000000409087c11 */ /* 0x000fce000f8e10ff */
[----:B------:R-:W-:Y:S02]  /*0130*/  DFMA R2, R2, R6, R2 ;  /* 0x000000060202722b */ /* 0x000fe40000000002 */
[----:B------:R-:W0:Y:S06]  /*0140*/  I2F.F64 R6, R17 ;  /* 0x0000001100067312 */ /* 0x000e2c0000201c00 */
[----:B------:R-:W-:-:S08]  /*0150*/  DFMA R10, -R4, R2, 1 ;  /* 0x3ff00000040a742b */ /* 0x000fd00000000102 */
[----:B------:R-:W-:Y:S01]  /*0160*/  DFMA R2, R2, R10, R2 ;  /* 0x0000000a0202722b */ /* 0x000fe20000000002 */
[----:B0-----:R-:W-:-:S07]  /*0170*/  FSETP.GEU.AND P1, PT, |R7|, 6.5827683646048100446e-37, PT ;  /* 0x036000000700780b */ /* 0x001fce0003f2e200 */
[----:B------:R-:W-:-:S08]  /*0180*/  DMUL R10, R6, R2 ;  /* 0x00000002060a7228 */ /* 0x000fd00000000000 */
[----:B------:R-:W-:-:S08]  /*0190*/  DFMA R12, -R4, R10, R6 ;  /* 0x0000000a040c722b */ /* 0x000fd00000000106 */
[----:B------:R-:W-:Y:S01]  /*01a0*/  DFMA R2, R2, R12, R10 ;  /* 0x0000000c0202722b */ /* 0x000fe2000000000a */
[----:B------:R-:W-:Y:S02]  /*01b0*/  IMAD.MOV.U32 R12, RZ, RZ, 0x1 ;  /* 0x00000001ff0c7424 */ /* 0x000fe400078e00ff */
[----:B----4-:R-:W-:-:S04]  /*01c0*/  IMAD.WIDE R10, R17, 0x2, R14 ;  /* 0x00000002110a7825 */ /* 0x010fc800078e020e */
[----:B------:R-:W-:Y:S01]  /*01d0*/  IMAD.MOV.U32 R13, RZ, RZ, 0x1 ;  /* 0x00000001ff0d7424 */ /* 0x000fe200078e00ff */
[----:B---3--:R0:W-:Y:S02]  /*01e0*/  STG.E.U16 desc[UR6][R10.64], R12 ;  /* 0x0000000c0a007986 */ /* 0x0081e4000c101506 */
[----:B------:R-:W-:Y:S02]  /*01f0*/  FFMA R14, RZ, R5, R3 ;  /* 0x00000005ff0e7223 */ /* 0x000fe40000000003 */
[----:B------:R0:W-:Y:S01]  /*0200*/  STS [R8], R13 ;  /* 0x0000000d08007388 */ /* 0x0001e20000000800 */
[----:B------:R-:W-:Y:S02]  /*0210*/  BAR.SYNC.DEFER_BLOCKING 0x0 ;  /* 0x0000000000007b1d */ /* 0x000fe40000010000 */
[----:B------:R-:W-:-:S04]  /*0220*/  FSETP.GT.AND P0, PT, |R14|, 1.469367938527859385e-39, PT ;  /* 0x001000000e00780b */ /* 0x000fc80003f04200 */
[----:B------:R-:W-:Y:S09]  /*0230*/  @!P2 BRA `(.L_x_15) ;  /* 0x00000000002ca947 */ /* 0x000ff20003800000 */
.L_x_16:
[----:B0-----:R-:W-:-:S04]  /*0240*/  SHF.R.U32.HI R12, RZ, 0x1, R0 ;  /* 0x00000001ff0c7819 */ /* 0x001fc80000011600 */
[----:B------:R-:W-:-:S13]  /*0250*/  ISETP.GE.U32.AND P2, PT, R9, R12, PT ;  /* 0x0000000c0900720c */ /* 0x000fda0003f46070 */
[----:B------:R-:W-:Y:S01]  /*0260*/  @!P2 IMAD R10, R12, 0x4, R8 ;  /* 0x000000040c0aa824 */ /* 0x000fe200078e0208 */
[----:B------:R-:W-:Y:S05]  /*0270*/  @!P2 LDS R11, [R8] ;  /* 0x00000000080ba984 */ /* 0x000fea0000000800 */
[----:B------:R-:W0:Y:S02]  /*0280*/  @!P2 LDS R10, [R10] ;  /* 0x000000000a0aa984 */ /* 0x000e240000000800 */
[----:B0-----:R-:W-:-:S05]  /*0290*/  @!P2 IMAD.IADD R11, R10, 0x1, R11 ;  /* 0x000000010a0ba824 */ /* 0x001fca00078e020b */
[----:B------:R1:W-:Y:S01]  /*02a0*/  @!P2 STS [R8], R11 ;  /* 0x0000000b0800a388 */ /* 0x0003e20000000800 */
[----:B------:R-:W-:Y:S01]  /*02b0*/  BAR.SYNC.DEFER_BLOCKING 0x0 ;  /* 0x0000000000007b1d */ /* 0x000fe20000010000 */
[----:B------:R-:W-:Y:S01]  /*02c0*/  ISETP.GT.U32.AND P2, PT, R0, 0x3, PT ;  /* 0x000000030000780c */ /* 0x000fe20003f44070 */
[----:B------:R-:W-:-:S12]  /*02d0*/  IMAD.MOV.U32 R0, RZ, RZ, R12 ;  /* 0x000000ffff007224 */ /* 0x000fd800078e000c */
[----:B-1----:R-:W-:Y:S05]  /*02e0*/  @P2 BRA `(.L_x_16) ;  /* 0xfffffffc00d42947 */ /* 0x002fea000383ffff */
.L_x_15:
[----:B------:R-:W-:Y:S04]  /*02f0*/  BSSY.RECONVERGENT B0, `(.L_x_17) ;  /* 0x0000006000007945 */ /* 0x000fe80003800200 */
[----:B------:R-:W-:Y:S05]  /*0300*/  @P0 BRA P1, `(.L_x_18) ;  /* 0x0000000000100947 */ /* 0x000fea0000800000 */
[----:B------:R-:W-:-:S07]  /*0310*/  MOV R0, 0x330 ;  /* 0x0000033000007802 */ /* 0x000fce0000000f00 */
[----:B0-----:R-:W-:Y:S05]  /*0320*/  CALL.REL.NOINC `($__internal_2_$__cuda_sm20_div_rn_f64_full) ;  /* 0x0000000000307944 */ /* 0x001fea0003c00000 */
[----:B------:R-:W-:Y:S02]  /*0330*/  IMAD.MOV.U32 R2, RZ, RZ, R8 ;  /* 0x000000ffff027224 */ /* 0x000fe400078e0008 */
[----:B------:R-:W-:-:S07]  /*0340*/  IMAD.MOV.U32 R3, RZ, RZ, R9 ;  /* 0x000000ffff037224 */ /* 0x000fce00078e0009 */
.L_x_18:
[----:B------:R-:W-:Y:S05]  /*0350*/  BSYNC.RECONVERGENT B0 ;  /* 0x0000000000007941 */ /* 0x000fea0003800200 */
.L_x_17:
[----:B------:R-:W1:Y:S01]  /*0360*/  S2UR UR5, SR_CgaCtaId ;  /* 0x00000000000579c3 */ /* 0x000e620000008800 */
[----:B------:R-:W-:Y:S01]  /*0370*/  UMOV UR4, 0x400 ;  /* 0x0000040000047882 */ /* 0x000fe20000000000 */
[----:B------:R-:W2:Y:S06]  /*0380*/  F2I.F64.FLOOR R3, R2 ;  /* 0x0000000200037311 */ /* 0x000eac0000305100 */
[----:B------:R-:W2:Y:S01]  /*0390*/  LDC.64 R4, c[0x0][0x398] ;  /* 0x0000e600ff047b82 */ /* 0x000ea20000000a00 */
[----:B-1----:R-:W-:Y:S01]  /*03a0*/  ULEA UR4, UR5, UR4, 0x18 ;  /* 0x0000000405047291 */ /* 0x002fe2000f8ec0ff */
[----:B--2---:R-:W-:-:S08]  /*03b0*/  IMAD.WIDE R4, R3, 0x4, R4 ;  /* 0x0000000403047825 */ /* 0x004fd000078e0204 */
[----:B------:R-:W1:Y:S04]  /*03c0*/  LDS R7, [UR4] ;  /* 0x00000004ff077984 */ /* 0x000e680008000800 */
[----:B-1----:R-:W-:Y:S01]  /*03d0*/  STG.E desc[UR6][R4.64], R7 ;  /* 0x0000000704007986 */ /* 0x002fe2000c101906 */
[----:B------:R-:W-:Y:S05]  /*03e0*/  EXIT ;  /* 0x000000000000794d */ /* 0x000fea0003800000 */
        .weak           $__internal_2_$__cuda_sm20_div_rn_f64_full
        .type           $__internal_2_$__cuda_sm20_div_rn_f64_full,@function
        .size           $__internal_2_$__cuda_sm20_div_rn_f64_full,(.L_x_27 - $__internal_2_$__cuda_sm20_div_rn_f64_full)
$__internal_2_$__cuda_sm20_div_rn_f64_full:
[C---:B------:R-:W-:Y:S01]  /*03f0*/  FSETP.GEU.AND P0, PT, |R5|.reuse, 1.469367938527859385e-39, PT ;  /* 0x001000000500780b */ /* 0x040fe20003f0e200 */
[----:B------:R-:W-:Y:S01]  /*0400*/  IMAD.MOV.U32 R10, RZ, RZ, 0x1 ;  /* 0x00000001ff0a7424 */ /* 0x000fe200078e00ff */
[----:B------:R-:W-:Y:S01]  /*0410*/  LOP3.LUT R2, R5, 0x800fffff, RZ, 0xc0, !PT ;  /* 0x800fffff05027812 */ /* 0x000fe200078ec0ff */
[----:B------:R-:W-:Y:S01]  /*0420*/  BSSY.RECONVERGENT B1, `(.L_x_19) ;  /* 0x0000055000017945 */ /* 0x000fe20003800200 */
[C---:B------:R-:W-:Y:S02]  /*0430*/  FSETP.GEU.AND P2, PT, |R7|.reuse, 1.469367938527859385e-39, PT ;  /* 0x001000000700780b */ /* 0x040fe40003f4e200 */
[----:B------:R-:W-:Y:S01]  /*0440*/  LOP3.LUT R3, R2, 0x3ff00000, RZ, 0xfc, !PT ;  /* 0x3ff0000002037812 */ /* 0x000fe200078efcff */
[----:B------:R-:W-:Y:S01]  /*0450*/  IMAD.MOV.U32 R2, RZ, RZ, R4 ;  /* 0x000000ffff027224 */ /* 0x000fe200078e0004 */
[----:B------:R-:W-:-:S05]  /*0460*/  LOP3.LUT R8, R7, 0x7ff00000, RZ, 0xc0, !PT ;  /* 0x7ff0000007087812 */ /* 0x000fca00078ec0ff */
[----:B------:R-:W-:-:S04]  /*0470*/  @!P0 DMUL R2, R4, 8.98846567431157953865e+307 ;  /* 0x7fe0000004028828 */ /* 0x000fc80000000000 */
[----:B------:R-:W-:Y:S02]  /*0480*/  @!P2 LOP3.LUT R9, R5, 0x7ff00000, RZ, 0xc0, !PT ;  /* 0x7ff000000509a812 */ /* 0x000fe400078ec0ff */
[----:B------:R-:W0:Y:S02]  /*0490*/  MUFU.RCP64H R11, R3 ;  /* 0x00000003000b7308 */ /* 0x000e240000001800 */
[----:B------:R-:W-:Y:S01]  /*04a0*/  @!P2 ISETP.GE.U32.AND P3, PT, R8, R9, PT ;  /* 0x000000090800a20c */ /* 0x000fe20003f66070 */
[----:B------:R-:W-:Y:S01]  /*04b0*/  IMAD.MOV.U32 R9, RZ, RZ, 0x1ca00000 ;  /* 0x1ca00000ff097424 */ /* 0x000fe200078e00ff */
[----:B0-----:R-:W-:-:S08]  /*04c0*/  DFMA R12, R10, -R2, 1 ;  /* 0x3ff000000a0c742b */ /* 0x001fd00000000802 */
[----:B------:R-:W-:Y:S01]  /*04d0*/  DFMA R14, R12, R12, R12 ;  /* 0x0000000c0c0e722b */ /* 0x000fe2000000000c */
[----:B------:R-:W-:-:S04]  /*04e0*/  LOP3.LUT R13, R5, 0x7ff00000, RZ, 0xc0, !PT ;  /* 0x7ff00000050d7812 */ /* 0x000fc800078ec0ff */
[----:B------:R-:W-:-:S03]  /*04f0*/  ISETP.GE.U32.AND P1, PT, R8, R13, PT ;  /* 0x0000000d0800720c */ /* 0x000fc60003f26070 */
[----:B------:R-:W-:Y:S01]  /*0500*/  DFMA R16, R10, R14, R10 ;  /* 0x0000000e0a10722b */ /* 0x000fe2000000000a */
[C---:B------:R-:W-:Y:S01]  /*0510*/  @!P2 SEL R15, R9.reuse, 0x63400000, !P3 ;  /* 0x63400000090fa807 */ /* 0x040fe20005800000 */
[----:B------:R-:W-:Y:S01]  /*0520*/  IMAD.MOV.U32 R10, RZ, RZ, R6 ;  /* 0x000000ffff0a7224 */ /* 0x000fe200078e0006 */
[----:B------:R-:W-:Y:S01]  /*0530*/  SEL R11, R9, 0x63400000, !P1 ;  /* 0x63400000090b7807 */ /* 0x000fe20004800000 */
[----:B------:R-:W-:Y:S01]  /*0540*/  @!P2 IMAD.MOV.U32 R14, RZ, RZ, RZ ;  /* 0x000000ffff0ea224 */ /* 0x000fe200078e00ff */
[--C-:B------:R-:W-:Y:S02]  /*0550*/  @!P2 LOP3.LUT R15, R15, 0x80000000, R7.reuse, 0xf8, !PT ;  /* 0x800000000f0fa812 */ /* 0x100fe400078ef807 */
[----:B------:R-:W-:Y:S01]  /*0560*/  LOP3.LUT R11, R11, 0x800fffff, R7, 0xf8, !PT ;  /* 0x800fffff0b0b7812 */ /* 0x000fe200078ef807 */
[----:B------:R-:W-:Y:S01]  /*0570*/  DFMA R18, R16, -R2, 1 ;  /* 0x3ff000001012742b */ /* 0x000fe20000000802 */
[----:B------:R-:W-:-:S06]  /*0580*/  @!P2 LOP3.LUT R15, R15, 0x100000, RZ, 0xfc, !PT ;  /* 0x001000000f0fa812 */ /* 0x000fcc00078efcff */
[----:B------:R-:W-:Y:S02]  /*0590*/  @!P2 DFMA R10, R10, 2, -R14 ;  /* 0x400000000a0aa82b */ /* 0x000fe4000000080e */
[----:B------:R-:W-:Y:S01]  /*05a0*/  DFMA R14, R16, R18, R16 ;  /* 0x00000012100e722b */ /* 0x000fe20000000010 */
[----:B------:R-:W-:Y:S02]  /*05b0*/  IMAD.MOV.U32 R19, RZ, RZ, R8 ;  /* 0x000000ffff137224 */ /* 0x000fe400078e0008 */
[----:B------:R-:W-:Y:S01]  /*05c0*/  IMAD.MOV.U32 R18, RZ, RZ, R13 ;  /* 0x000000ffff127224 */ /* 0x000fe200078e000d */
[----:B------:R-:W-:-:S04]  /*05d0*/  @!P0 LOP3.LUT R18, R3, 0x7ff00000, RZ, 0xc0, !PT ;  /* 0x7ff0000003128812 */ /* 0x000fc800078ec0ff */
[----:B------:R-:W-:Y:S01]  /*05e0*/  @!P2 LOP3.LUT R19, R11, 0x7ff00000, RZ, 0xc0, !PT ;  /* 0x7ff000000b13a812 */ /* 0x000fe200078ec0ff */
[----:B------:R-:W-:Y:S01]  /*05f0*/  DMUL R16, R14, R10 ;  /* 0x0000000a0e107228 */ /* 0x000fe20000000000 */
[----:B------:R-:W-:-:S03]  /*0600*/  VIADD R21, R18, 0xffffffff ;  /* 0xffffffff12157836 */ /* 0x000fc60000000000 */
[----:B------:R-:W-:-:S04]  /*0610*/  VIADD R20, R19, 0xffffffff ;  /* 0xffffffff13147836 */ /* 0x000fc80000000000 */
        /* <DEDUP_REMOVED lines=24> */
[----:B------:R-:W-:-:S06]  /*07a0*/  IMAD.MOV.U32 R2, RZ, RZ, RZ ;  /* 0x000000ffff027224 */ /* 0x000fcc00078e00ff */
[----:B------:R-:W-:-:S03]  /*07b0*/  DFMA R2, R8, -R2, R12 ;  /* 0x800000020802722b */ /* 0x000fc6000000000c */
[----:B------:R-:W-:-:S03]  /*07c0*/  LOP3.LUT R5, R7, R5, RZ, 0x3c, !PT ;  /* 0x0000000507057212 */ /* 0x000fc600078e3cff */
[----:B------:R-:W-:-:S04]  /*07d0*/  IADD3 R2, PT, PT, -R14, -0x43300000, RZ ;  /* 0xbcd000000e027810 */ /* 0x000fc80007ffe1ff */
[----:B------:R-:W-:-:S04]  /*07e0*/  FSETP.NEU.AND P0, PT, |R3|, R2, PT ;  /* 0x000000020300720b */ /* 0x000fc80003f0d200 */
[----:B------:R-:W-:Y:S02]  /*07f0*/  FSEL R8, R6, R8, !P0 ;  /* 0x0000000806087208 */ /* 0x000fe40004000000 */
[----:B------:R-:W-:Y:S01]  /*0800*/  FSEL R9, R5, R9, !P0 ;  /* 0x0000000905097208 */ /* 0x000fe20004000000 */
[----:B------:R-:W-:Y:S06]  /*0810*/  BRA `(.L_x_21) ;  /* 0x0000000000547947 */ /* 0x000fec0003800000 */
.L_x_20:
        /* <DEDUP_REMOVED lines=16> */
.L_x_23:
[----:B------:R-:W-:Y:S01]  /*0920*/  LOP3.LUT R9, R5, 0x80000, RZ, 0xfc, !PT ;  /* 0x0008000005097812 */ /* 0x000fe200078efcff */
[----:B------:R-:W-:Y:S01]  /*0930*/  IMAD.MOV.U32 R8, RZ, RZ, R4 ;  /* 0x000000ffff087224 */ /* 0x000fe200078e0004 */
[----:B------:R-:W-:Y:S06]  /*0940*/  BRA `(.L_x_21) ;  /* 0x0000000000087947 */ /* 0x000fec0003800000 */
.L_x_22:
[----:B------:R-:W-:Y:S01]  /*0950*/  LOP3.LUT R9, R7, 0x80000, RZ, 0xfc, !PT ;  /* 0x0008000007097812 */ /* 0x000fe200078efcff */
[----:B------:R-:W-:-:S07]  /*0960*/  IMAD.MOV.U32 R8, RZ, RZ, R6 ;  /* 0x000000ffff087224 */ /* 0x000fce00078e0006 */
.L_x_21:
[----:B------:R-:W-:Y:S05]  /*0970*/  BSYNC.RECONVERGENT B1 ;  /* 0x0000000000017941 */ /* 0x000fea0003800200 */
.L_x_19:
[----:B------:R-:W-:Y:S02]  /*0980*/  IMAD.MOV.U32 R2, RZ, RZ, R0 ;  /* 0x000000ffff027224 */ /* 0x000fe400078e0000 */
[----:B------:R-:W-:-:S04]  /*0990*/  IMAD.MOV.U32 R3, RZ, RZ, 0x0 ;  /* 0x00000000ff037424 */ /* 0x000fc800078e00ff */
[----:B------:R-:W-:Y:S05]  /*09a0*/  RET.REL.NODEC R2 `(_Z6kernelPsiS_Pi) ;  /* 0xfffffff402947950 */ /* 0x000fea0003c3ffff */
.L_x_24:
        /* <DEDUP_REMOVED lines=13> */
.L_x_27:


//--------------------- .nv.shared.reserved.0     --------------------------
	.section	.nv.shared.reserved.0,"aw",@nobits
	.weak		__nv_reservedSMEM_offset_0_alias
	.size		__nv_reservedSMEM_offset_0_alias, 0, 64
	.other		__nv_reservedSMEM_offset_0_alias,@"STO_CUDA_RESERVED_SHARED STV_DEFAULT"
__nv_reservedSMEM_offset_0_alias:
	.zero		0
	.zero		64


//--------------------- .nv.shared._Z6kernelPsiS_Pi --------------------------
	.section	.nv.shared._Z6kernelPsiS_Pi,"aw",@nobits
	.sectionflags	@""
	.align	4
.nv.shared._Z6kernelPsiS_Pi:
	.zero		2048


//--------------------- .nv.constant0._Z17common_mode_applyPsiPi --------------------------
	.section	.nv.constant0._Z17common_mode_applyPsiPi,"a",@progbits
	.sectionflags	@""
	.align	4
.nv.constant0._Z17common_mode_applyPsiPi:
	.zero		920


//--------------------- .nv.constant0._Z11common_modePiiS_ --------------------------
	.section	.nv.constant0._Z11common_modePiiS_,"a",@progbits
	.sectionflags	@""
	.align	4
.nv.constant0._Z11common_modePiiS_:
	.zero		920


//--------------------- .nv.constant0._Z6kernelPsiS_Pi --------------------------
	.section	.nv.constant0._Z6kernelPsiS_Pi,"a",@progbits
	.sectionflags	@""
	.align	4
.nv.constant0._Z6kernelPsiS_Pi:
	.zero		928


//--------------------- SYMBOLS --------------------------

	.type		.nv.reservedSmem.offset0,@object
	.size		.nv.reservedSmem.offset0,0x4
	.type		.nv.reservedSmem.cap,@object
	.size		.nv.reservedSmem.cap,0x4
